	.target	sm_100a

	.elftype	@"ET_EXEC"


//--------------------- .note.nv.tkinfo           --------------------------
	.section	.note.nv.tkinfo,"",@"SHT_NOTE"
	.sectionflags	@"SHF_NOTE_NV_TKINFO"
	.tkinfo
        /*0018*/ 	.word	0x00000002
        /*0030*/ 	.string	""
        /*0030*/ 	.string	"ptxas"
        /*0030*/ 	.string	"Cuda compilation tools, release 13.0, V13.0.88"
        /*0030*/ 	.string	"Build cuda_13.0.r13.0/compiler.36424714_0"
        /*0030*/ 	.string	"-arch sm_100a -m 64 "



//--------------------- .note.nv.cuinfo           --------------------------
	.section	.note.nv.cuinfo,"",@"SHT_NOTE"
	.sectionflags	@"SHF_NOTE_NV_CUINFO"
        /*0018*/ 	.short	0x0002
        /*001a*/ 	.short	0x0064
        /*001c*/ 	.short	0x0082
	.zero		2


//--------------------- .nv.info                  --------------------------
	.section	.nv.info,"",@"SHT_CUDA_INFO"
	.align	4


	//----- nvinfo : EIATTR_REGCOUNT
	.align		4
        /*0000*/ 	.byte	0x04, 0x2f
        /*0002*/ 	.short	(.L_19 - .L_18)
	.align		4
.L_18:
        /*0004*/ 	.word	index@(_ZN7cutlass13device_kernelINS_4gemm6kernel13GemmUniversalIN4cute5tupleIJiiiiEEENS1_10collective13CollectiveMmaINS1_35MainloopSm100TmaUmmaWarpSpecializedILi5ELi2ELi4ENS5_IJNS4_1CILi1EEESB_SB_EEEEENS5_IJNSA_ILi128EEENSA_ILi64EEESF_EEENS_12float_e5m2_tENS5_IJlSB_lEEESH_SI_NS4_8TiledMMAINS4_8MMA_AtomIJNS4_10MMA_TraitsINS4_19SM100_MMA_F8F6F4_SSEJSH_SH_fSE_SF_NS4_17integral_constantINS4_4UMMA5MajorELSP_0EEESQ_NSN_INSO_7ScaleInELSR_0EEESS_EEEEEENS4_6LayoutISC_NS5_IJNSA_ILi0EEESW_SW_EEEEENS5_IJNS4_10UnderscoreESZ_SZ_EEEEENS4_13SM90_TMA_LOADENS4_14ComposedLayoutINS4_7SwizzleILi2ELi4ELi3EEENS4_18smem_ptr_flag_bitsILi8EEENSV_INS5_IJNSA_ILi8EEESF_EEENS5_IJSF_SB_EEEEEEEvNS4_8identityES12_S1C_vS1D_EENS_8epilogue10collective18CollectiveEpilogueINS1F_23Sm100TmaWarpSpecializedILi1ELi1ELi64ELb0ELb0EEEJSG_NS5_IJNSV_ISE_SB_EENSV_ISF_SB_EEEEESH_SI_SH_SI_NS1F_6fusion15FusionCallbacksIS1J_NS1N_17LinearCombinationISH_fSH_fLNS_15FloatRoundStyleE2EEESG_S1M_JEEENS4_5SM1004TMEM4LOAD26SM100_TMEM_LOAD_32dp32b64xES12_S1C_NS4_39AutoVectorizingCopyWithAssumedAlignmentILi128EEENS4_14SM90_TMA_STOREES1C_S1Y_S1Y_EEEvvEEEEvNT_6ParamsE)
        /*0008*/ 	.word	0x000000c2


	//----- nvinfo : EIATTR_FRAME_SIZE
	.align		4
.L_19:
        /*000c*/ 	.byte	0x04, 0x11
        /*000e*/ 	.short	(.L_21 - .L_20)
	.align		4
.L_20:
        /*0010*/ 	.word	index@($__internal_2_$__cuda_sm10x_tcgen05_guardrail_trap_unallocated_columns_being_dealloced)
        /*0014*/ 	.word	0x00000000


	//----- nvinfo : EIATTR_FRAME_SIZE
	.align		4
.L_21:
        /*0018*/ 	.byte	0x04, 0x11
        /*001a*/ 	.short	(.L_23 - .L_22)
	.align		4
.L_22:
        /*001c*/ 	.word	index@($__internal_1_$__cuda_sm10x_tcgen05_guardrail_trap_phase_invalid_during_alloc)
        /*0020*/ 	.word	0x00000000


	//----- nvinfo : EIATTR_FRAME_SIZE
	.align		4
.L_23:
        /*0024*/ 	.byte	0x04, 0x11
        /*0026*/ 	.short	(.L_25 - .L_24)
	.align		4
.L_24:
        /*0028*/ 	.word	index@($__internal_0_$__cuda_sm10x_tcgen05_guardrail_trap_col_being_dealloced_not_returned_by_alloc)
        /*002c*/ 	.word	0x00000000


	//----- nvinfo : EIATTR_FRAME_SIZE
	.align		4
.L_25:
        /*0030*/ 	.byte	0x04, 0x11
        /*0032*/ 	.short	(.L_27 - .L_26)
	.align		4
.L_26:
        /*0034*/ 	.word	index@(_ZN7cutlass13device_kernelINS_4gemm6kernel13GemmUniversalIN4cute5tupleIJiiiiEEENS1_10collective13CollectiveMmaINS1_35MainloopSm100TmaUmmaWarpSpecializedILi5ELi2ELi4ENS5_IJNS4_1CILi1EEESB_SB_EEEEENS5_IJNSA_ILi128EEENSA_ILi64EEESF_EEENS_12float_e5m2_tENS5_IJlSB_lEEESH_SI_NS4_8TiledMMAINS4_8MMA_AtomIJNS4_10MMA_TraitsINS4_19SM100_MMA_F8F6F4_SSEJSH_SH_fSE_SF_NS4_17integral_constantINS4_4UMMA5MajorELSP_0EEESQ_NSN_INSO_7ScaleInELSR_0EEESS_EEEEEENS4_6LayoutISC_NS5_IJNSA_ILi0EEESW_SW_EEEEENS5_IJNS4_10UnderscoreESZ_SZ_EEEEENS4_13SM90_TMA_LOADENS4_14ComposedLayoutINS4_7SwizzleILi2ELi4ELi3EEENS4_18smem_ptr_flag_bitsILi8EEENSV_INS5_IJNSA_ILi8EEESF_EEENS5_IJSF_SB_EEEEEEEvNS4_8identityES12_S1C_vS1D_EENS_8epilogue10collective18CollectiveEpilogueINS1F_23Sm100TmaWarpSpecializedILi1ELi1ELi64ELb0ELb0EEEJSG_NS5_IJNSV_ISE_SB_EENSV_ISF_SB_EEEEESH_SI_SH_SI_NS1F_6fusion15FusionCallbacksIS1J_NS1N_17LinearCombinationISH_fSH_fLNS_15FloatRoundStyleE2EEESG_S1M_JEEENS4_5SM1004TMEM4LOAD26SM100_TMEM_LOAD_32dp32b64xES12_S1C_NS4_39AutoVectorizingCopyWithAssumedAlignmentILi128EEENS4_14SM90_TMA_STOREES1C_S1Y_S1Y_EEEvvEEEEvNT_6ParamsE)
        /*0038*/ 	.word	0x00000000


	//----- nvinfo : EIATTR_MIN_STACK_SIZE
	.align		4
.L_27:
        /*003c*/ 	.byte	0x04, 0x12
        /*003e*/ 	.short	(.L_29 - .L_28)
	.align		4
.L_28:
        /*0040*/ 	.word	index@(_ZN7cutlass13device_kernelINS_4gemm6kernel13GemmUniversalIN4cute5tupleIJiiiiEEENS1_10collective13CollectiveMmaINS1_35MainloopSm100TmaUmmaWarpSpecializedILi5ELi2ELi4ENS5_IJNS4_1CILi1EEESB_SB_EEEEENS5_IJNSA_ILi128EEENSA_ILi64EEESF_EEENS_12float_e5m2_tENS5_IJlSB_lEEESH_SI_NS4_8TiledMMAINS4_8MMA_AtomIJNS4_10MMA_TraitsINS4_19SM100_MMA_F8F6F4_SSEJSH_SH_fSE_SF_NS4_17integral_constantINS4_4UMMA5MajorELSP_0EEESQ_NSN_INSO_7ScaleInELSR_0EEESS_EEEEEENS4_6LayoutISC_NS5_IJNSA_ILi0EEESW_SW_EEEEENS5_IJNS4_10UnderscoreESZ_SZ_EEEEENS4_13SM90_TMA_LOADENS4_14ComposedLayoutINS4_7SwizzleILi2ELi4ELi3EEENS4_18smem_ptr_flag_bitsILi8EEENSV_INS5_IJNSA_ILi8EEESF_EEENS5_IJSF_SB_EEEEEEEvNS4_8identityES12_S1C_vS1D_EENS_8epilogue10collective18CollectiveEpilogueINS1F_23Sm100TmaWarpSpecializedILi1ELi1ELi64ELb0ELb0EEEJSG_NS5_IJNSV_ISE_SB_EENSV_ISF_SB_EEEEESH_SI_SH_SI_NS1F_6fusion15FusionCallbacksIS1J_NS1N_17LinearCombinationISH_fSH_fLNS_15FloatRoundStyleE2EEESG_S1M_JEEENS4_5SM1004TMEM4LOAD26SM100_TMEM_LOAD_32dp32b64xES12_S1C_NS4_39AutoVectorizingCopyWithAssumedAlignmentILi128EEENS4_14SM90_TMA_STOREES1C_S1Y_S1Y_EEEvvEEEEvNT_6ParamsE)
        /*0044*/ 	.word	0x00000000
.L_29:


//--------------------- .nv.compat                --------------------------
	.section	.nv.compat,"",@"SHT_CUDA_COMPAT_INFO"
	.align	4
        /*0000*/ 	.byte	0x02, 0x09, 0x01, 0x00, 0x02, 0x02, 0x02, 0x00, 0x02, 0x05, 0x05, 0x00, 0x03, 0x07, 0x01, 0x01
        /*0010*/ 	.byte	0x02, 0x03, 0x01, 0x00, 0x02, 0x06, 0x01, 0x00, 0x04, 0x0b, 0x08, 0x00, 0x09, 0x00, 0x00, 0x00
        /*0020*/ 	.byte	0x00, 0x00, 0x00, 0x00


//--------------------- .nv.info._ZN7cutlass13device_kernelINS_4gemm6kernel13GemmUniversalIN4cute5tupleIJiiiiEEENS1_10collective13CollectiveMmaINS1_35MainloopSm100TmaUmmaWarpSpecializedILi5ELi2ELi4ENS5_IJNS4_1CILi1EEESB_SB_EEEEENS5_IJNSA_ILi128EEENSA_ILi64EEESF_EEENS_12float_e5m2_tENS5_IJlSB_lEEESH_SI_NS4_8TiledMMAINS4_8MMA_AtomIJNS4_10MMA_TraitsINS4_19SM100_MMA_F8F6F4_SSEJSH_SH_fSE_SF_NS4_17integral_constantINS4_4UMMA5MajorELSP_0EEESQ_NSN_INSO_7ScaleInELSR_0EEESS_EEEEEENS4_6LayoutISC_NS5_IJNSA_ILi0EEESW_SW_EEEEENS5_IJNS4_10UnderscoreESZ_SZ_EEEEENS4_13SM90_TMA_LOADENS4_14ComposedLayoutINS4_7SwizzleILi2ELi4ELi3EEENS4_18smem_ptr_flag_bitsILi8EEENSV_INS5_IJNSA_ILi8EEESF_EEENS5_IJSF_SB_EEEEEEEvNS4_8identityES12_S1C_vS1D_EENS_8epilogue10collective18CollectiveEpilogueINS1F_23Sm100TmaWarpSpecializedILi1ELi1ELi64ELb0ELb0EEEJSG_NS5_IJNSV_ISE_SB_EENSV_ISF_SB_EEEEESH_SI_SH_SI_NS1F_6fusion15FusionCallbacksIS1J_NS1N_17LinearCombinationISH_fSH_fLNS_15FloatRoundStyleE2EEESG_S1M_JEEENS4_5SM1004TMEM4LOAD26SM100_TMEM_LOAD_32dp32b64xES12_S1C_NS4_39AutoVectorizingCopyWithAssumedAlignmentILi128EEENS4_14SM90_TMA_STOREES1C_S1Y_S1Y_EEEvvEEEEvNT_6ParamsE --------------------------
	.section	.nv.info._ZN7cutlass13device_kernelINS_4gemm6kernel13GemmUniversalIN4cute5tupleIJiiiiEEENS1_10collective13CollectiveMmaINS1_35MainloopSm100TmaUmmaWarpSpecializedILi5ELi2ELi4ENS5_IJNS4_1CILi1EEESB_SB_EEEEENS5_IJNSA_ILi128EEENSA_ILi64EEESF_EEENS_12float_e5m2_tENS5_IJlSB_lEEESH_SI_NS4_8TiledMMAINS4_8MMA_AtomIJNS4_10MMA_TraitsINS4_19SM100_MMA_F8F6F4_SSEJSH_SH_fSE_SF_NS4_17integral_constantINS4_4UMMA5MajorELSP_0EEESQ_NSN_INSO_7ScaleInELSR_0EEESS_EEEEEENS4_6LayoutISC_NS5_IJNSA_ILi0EEESW_SW_EEEEENS5_IJNS4_10UnderscoreESZ_SZ_EEEEENS4_13SM90_TMA_LOADENS4_14ComposedLayoutINS4_7SwizzleILi2ELi4ELi3EEENS4_18smem_ptr_flag_bitsILi8EEENSV_INS5_IJNSA_ILi8EEESF_EEENS5_IJSF_SB_EEEEEEEvNS4_8identityES12_S1C_vS1D_EENS_8epilogue10collective18CollectiveEpilogueINS1F_23Sm100TmaWarpSpecializedILi1ELi1ELi64ELb0ELb0EEEJSG_NS5_IJNSV_ISE_SB_EENSV_ISF_SB_EEEEESH_SI_SH_SI_NS1F_6fusion15FusionCallbacksIS1J_NS1N_17LinearCombinationISH_fSH_fLNS_15FloatRoundStyleE2EEESG_S1M_JEEENS4_5SM1004TMEM4LOAD26SM100_TMEM_LOAD_32dp32b64xES12_S1C_NS4_39AutoVectorizingCopyWithAssumedAlignmentILi128EEENS4_14SM90_TMA_STOREES1C_S1Y_S1Y_EEEvvEEEEvNT_6ParamsE,"",@"SHT_CUDA_INFO"
	.sectionflags	@""
	.align	4


	//----- nvinfo : EIATTR_CUDA_API_VERSION
	.align		4
        /*0000*/ 	.byte	0x04, 0x37
        /*0002*/ 	.short	(.L_31 - .L_30)
.L_30:
        /*0004*/ 	.word	0x00000082


	//----- nvinfo : EIATTR_KPARAM_INFO
	.align		4
.L_31:
        /*0008*/ 	.byte	0x04, 0x17
        /*000a*/ 	.short	(.L_33 - .L_32)
.L_32:
        /*000c*/ 	.word	0x00000000
        /*0010*/ 	.short	0x0000
        /*0012*/ 	.short	0x0000
        /*0014*/ 	.byte	0x00, 0xf0, 0x01, 0x20


	//----- nvinfo : EIATTR_AT_ENTRY_FRAGMENTS
	.align		4
.L_33:
        /*0018*/ 	.byte	0x04, 0x4f
        /*001a*/ 	.short	(.L_35 - .L_34)


	//   ....[0]....
.L_34:
        /*001c*/ 	.word	0x00000006


	//----- nvinfo : EIATTR_RESERVED_SMEM_USED
	.align		4
.L_35:
        /*0020*/ 	.byte	0x01, 0x41
	.zero		2


	//----- nvinfo : EIATTR_SPARSE_MMA_MASK
	.align		4
        /*0024*/ 	.byte	0x03, 0x50
        /*0026*/ 	.short	0x0000


	//----- nvinfo : EIATTR_TCGEN05_1CTA_USED
	.align		4
        /*0028*/ 	.byte	0x01, 0x51
	.zero		2


	//----- nvinfo : EIATTR_MAXREG_COUNT
	.align		4
        /*002c*/ 	.byte	0x03, 0x1b
        /*002e*/ 	.short	0x00ff


	//----- nvinfo : EIATTR_NUM_BARRIERS
	.align		4
        /*0030*/ 	.byte	0x02, 0x4c
        /*0032*/ 	.byte	0x07
	.zero		1


	//----- nvinfo : EIATTR_EXTERNS
	.align		4
        /*0034*/ 	.byte	0x04, 0x0f
        /*0036*/ 	.short	(.L_37 - .L_36)


	//   ....[0]....
	.align		4
.L_36:
        /*0038*/ 	.word	index@(__assertfail)


	//----- nvinfo : EIATTR_MERCURY_ISA_VERSION
	.align		4
.L_37:
        /*003c*/ 	.byte	0x03, 0x5f
        /*003e*/ 	.short	0x0101


	//----- nvinfo : EIATTR_INT_WARP_WIDE_INSTR_OFFSETS
	.align		4
        /*0040*/ 	.byte	0x04, 0x31
        /*0042*/ 	.short	(.L_39 - .L_38)


	//   ....[0]....
.L_38:
        /*0044*/ 	.word	0x00001da0


	//   ....[1]....
        /*0048*/ 	.word	0x000037a0


	//   ....[2]....
        /*004c*/ 	.word	0x000037c0


	//   ....[3]....
        /*0050*/ 	.word	0x000037f0


	//   ....[4]....
        /*0054*/ 	.word	0x00004200


	//   ....[5]....
        /*0058*/ 	.word	0x000042f0


	//----- nvinfo : EIATTR_COOP_GROUP_MASK_REGIDS
	.align		4
.L_39:
        /*005c*/ 	.byte	0x04, 0x29
        /*005e*/ 	.short	(.L_41 - .L_40)


	//   ....[0]....
.L_40:
        /*0060*/ 	.word	0xffffffff


	//   ....[1]....
        /*0064*/ 	.word	0xffffffff


	//   ....[2]....
        /*0068*/ 	.word	0xffffffff


	//   ....[3]....
        /*006c*/ 	.word	0xffffffff


	//   ....[4]....
        /*0070*/ 	.word	0xffffffff


	//   ....[5]....
        /*0074*/ 	.word	0xffffffff


	//   ....[6]....
        /*0078*/ 	.word	0xffffffff


	//   ....[7]....
        /*007c*/ 	.word	0xffffffff


	//   ....[8]....
        /*0080*/ 	.word	0xffffffff


	//   ....[9]....
        /*0084*/ 	.word	0xffffffff


	//   ....[10]....
        /*0088*/ 	.word	0xffffffff


	//   ....[11]....
        /*008c*/ 	.word	0xffffffff


	//   ....[12]....
        /*0090*/ 	.word	0xffffffff


	//----- nvinfo : EIATTR_COOP_GROUP_INSTR_OFFSETS
	.align		4
.L_41:
        /*0094*/ 	.byte	0x04, 0x28
        /*0096*/ 	.short	(.L_43 - .L_42)


	//   ....[0]....
.L_42:
        /*0098*/ 	.word	0x00000090


	//   ....[1]....
        /*009c*/ 	.word	0x000004d0


	//   ....[2]....
        /*00a0*/ 	.word	0x00000660


	//   ....[3]....
        /*00a4*/ 	.word	0x000007a0


	//   ....[4]....
        /*00a8*/ 	.word	0x000008a0


	//   ....[5]....
        /*00ac*/ 	.word	0x00000a10


	//   ....[6]....
        /*00b0*/ 	.word	0x00000bb0


	//   ....[7]....
        /*00b4*/ 	.word	0x00001c80


	//   ....[8]....
        /*00b8*/ 	.word	0x00002af0


	//   ....[9]....
        /*00bc*/ 	.word	0x00002d00


	//   ....[10]....
        /*00c0*/ 	.word	0x00002d30


	//   ....[11]....
        /*00c4*/ 	.word	0x00003680


	//   ....[12]....
        /*00c8*/ 	.word	0x000038b0


	//----- nvinfo : EIATTR_VRC_CTA_INIT_COUNT
	.align		4
.L_43:
        /*00cc*/ 	.byte	0x02, 0x4a
        /*00ce*/ 	.byte	0x80
	.zero		1


	//----- nvinfo : EIATTR_SYSCALL_OFFSETS
	.align		4
        /*00d0*/ 	.byte	0x04, 0x46
        /*00d2*/ 	.short	(.L_45 - .L_44)


	//   ....[0]....
.L_44:
        /*00d4*/ 	.word	0x00004ce0


	//   ....[1]....
        /*00d8*/ 	.word	0x00004e20


	//   ....[2]....
        /*00dc*/ 	.word	0x000055c0


	//----- nvinfo : EIATTR_MBARRIER_INSTR_OFFSETS
	.align		4
.L_45:
        /*00e0*/ 	.byte	0x04, 0x39
        /*00e2*/ 	.short	(.L_47 - .L_46)


	//   ....[0]....
.L_46:
        /*00e4*/ 	.word	0x000005b0
        /*00e8*/ 	.word	0x000000ff
        /*00ec*/ 	.word	0x00000000
        /*00f0*/ 	.short	0x0100
        /*00f2*/ 	.byte	0x05
	.zero		1


	//   ....[1]....
        /*00f4*/ 	.word	0x000005c0
        /*00f8*/ 	.word	0x000000ff
        /*00fc*/ 	.word	0x00000028
        /*0100*/ 	.short	0x0100
        /*0102*/ 	.byte	0x05
	.zero		1


	//   ....[2]....
        /*0104*/ 	.word	0x000005d0
        /*0108*/ 	.word	0x000000ff
        /*010c*/ 	.word	0x00000008
        /*0110*/ 	.short	0x0100
        /*0112*/ 	.byte	0x05
	.zero		1


	//   ....[3]....
        /*0114*/ 	.word	0x000005e0
        /*0118*/ 	.word	0x000000ff
        /*011c*/ 	.word	0x00000030
        /*0120*/ 	.short	0x0100
        /*0122*/ 	.byte	0x05
	.zero		1


	//   ....[4]....
        /*0124*/ 	.word	0x000005f0
        /*0128*/ 	.word	0x000000ff
        /*012c*/ 	.word	0x00000010
        /*0130*/ 	.short	0x0100
        /*0132*/ 	.byte	0x05
	.zero		1


	//   ....[5]....
        /*0134*/ 	.word	0x00000600
        /*0138*/ 	.word	0x000000ff
        /*013c*/ 	.word	0x00000038
        /*0140*/ 	.short	0x0100
        /*0142*/ 	.byte	0x05
	.zero		1


	//   ....[6]....
        /*0144*/ 	.word	0x00000610
        /*0148*/ 	.word	0x000000ff
        /*014c*/ 	.word	0x00000018
        /*0150*/ 	.short	0x0100
        /*0152*/ 	.byte	0x05
	.zero		1


	//   ....[7]....
        /*0154*/ 	.word	0x00000620
        /*0158*/ 	.word	0x000000ff
        /*015c*/ 	.word	0x00000040
        /*0160*/ 	.short	0x0100
        /*0162*/ 	.byte	0x05
	.zero		1


	//   ....[8]....
        /*0164*/ 	.word	0x00000630
        /*0168*/ 	.word	0x000000ff
        /*016c*/ 	.word	0x00000020
        /*0170*/ 	.short	0x0100
        /*0172*/ 	.byte	0x05
	.zero		1


	//   ....[9]....
        /*0174*/ 	.word	0x00000640
        /*0178*/ 	.word	0x000000ff
        /*017c*/ 	.word	0x00000048
        /*0180*/ 	.short	0x0100
        /*0182*/ 	.byte	0x05
	.zero		1


	//   ....[10]....
        /*0184*/ 	.word	0x00000770
        /*0188*/ 	.word	0x000000ff
        /*018c*/ 	.word	0x00000050
        /*0190*/ 	.short	0x0100
        /*0192*/ 	.byte	0x06
	.zero		1


	//   ....[11]....
        /*0194*/ 	.word	0x00000780
        /*0198*/ 	.word	0x000000ff
        /*019c*/ 	.word	0x00000058
        /*01a0*/ 	.short	0x0100
        /*01a2*/ 	.byte	0x06
	.zero		1


	//   ....[12]....
        /*01a4*/ 	.word	0x00000870
        /*01a8*/ 	.word	0x000000ff
        /*01ac*/ 	.word	0x00000060
        /*01b0*/ 	.short	0x0100
        /*01b2*/ 	.byte	0x05
	.zero		1


	//   ....[13]....
        /*01b4*/ 	.word	0x00000880
        /*01b8*/ 	.word	0x000000ff
        /*01bc*/ 	.word	0x00000068
        /*01c0*/ 	.short	0x0100
        /*01c2*/ 	.byte	0x05
	.zero		1


	//   ....[14]....
        /*01c4*/ 	.word	0x000009c0
        /*01c8*/ 	.word	0x000000ff
        /*01cc*/ 	.word	0x00000070
        /*01d0*/ 	.short	0x0100
        /*01d2*/ 	.byte	0x05
	.zero		1


	//   ....[15]....
        /*01d4*/ 	.word	0x000009d0
        /*01d8*/ 	.word	0x000000ff
        /*01dc*/ 	.word	0x00000080
        /*01e0*/ 	.short	0x0100
        /*01e2*/ 	.byte	0x05
	.zero		1


	//   ....[16]....
        /*01e4*/ 	.word	0x000009e0
        /*01e8*/ 	.word	0x000000ff
        /*01ec*/ 	.word	0x00000078
        /*01f0*/ 	.short	0x0100
        /*01f2*/ 	.byte	0x05
	.zero		1


	//   ....[17]....
        /*01f4*/ 	.word	0x000009f0
        /*01f8*/ 	.word	0x000000ff
        /*01fc*/ 	.word	0x00000088
        /*0200*/ 	.short	0x0100
        /*0202*/ 	.byte	0x05
	.zero		1


	//   ....[18]....
        /*0204*/ 	.word	0x00000b20
        /*0208*/ 	.word	0x000000ff
        /*020c*/ 	.word	0x00000090
        /*0210*/ 	.short	0x0100
        /*0212*/ 	.byte	0x06
	.zero		1


	//   ....[19]....
        /*0214*/ 	.word	0x00000b30
        /*0218*/ 	.word	0x000000ff
        /*021c*/ 	.word	0x000000b0
        /*0220*/ 	.short	0x0100
        /*0222*/ 	.byte	0x06
	.zero		1


	//   ....[20]....
        /*0224*/ 	.word	0x00000b40
        /*0228*/ 	.word	0x000000ff
        /*022c*/ 	.word	0x00000098
        /*0230*/ 	.short	0x0100
        /*0232*/ 	.byte	0x06
	.zero		1


	//   ....[21]....
        /*0234*/ 	.word	0x00000b50
        /*0238*/ 	.word	0x000000ff
        /*023c*/ 	.word	0x000000b8
        /*0240*/ 	.short	0x0100
        /*0242*/ 	.byte	0x06
	.zero		1


	//   ....[22]....
        /*0244*/ 	.word	0x00000b60
        /*0248*/ 	.word	0x000000ff
        /*024c*/ 	.word	0x000000a0
        /*0250*/ 	.short	0x0100
        /*0252*/ 	.byte	0x06
	.zero		1


	//   ....[23]....
        /*0254*/ 	.word	0x00000b70
        /*0258*/ 	.word	0x000000ff
        /*025c*/ 	.word	0x000000c0
        /*0260*/ 	.short	0x0100
        /*0262*/ 	.byte	0x06
	.zero		1


	//   ....[24]....
        /*0264*/ 	.word	0x00000b80
        /*0268*/ 	.word	0x000000ff
        /*026c*/ 	.word	0x000000a8
        /*0270*/ 	.short	0x0100
        /*0272*/ 	.byte	0x06
	.zero		1


	//   ....[25]....
        /*0274*/ 	.word	0x00000b90
        /*0278*/ 	.word	0x000000ff
        /*027c*/ 	.word	0x000000c8
        /*0280*/ 	.short	0x0100
        /*0282*/ 	.byte	0x06
	.zero		1


	//   ....[26]....
        /*0284*/ 	.word	0x00000c80
        /*0288*/ 	.word	0x000000ff
        /*028c*/ 	.word	0x000000d0
        /*0290*/ 	.short	0x0100
        /*0292*/ 	.byte	0x05
	.zero		1


	//   ....[27]....
        /*0294*/ 	.word	0x00000c90
        /*0298*/ 	.word	0x000000ff
        /*029c*/ 	.word	0x000000e0
        /*02a0*/ 	.short	0x0100
        /*02a2*/ 	.byte	0x05
	.zero		1


	//   ....[28]....
        /*02a4*/ 	.word	0x00000ca0
        /*02a8*/ 	.word	0x000000ff
        /*02ac*/ 	.word	0x000000d8
        /*02b0*/ 	.short	0x0100
        /*02b2*/ 	.byte	0x05
	.zero		1


	//   ....[29]....
        /*02b4*/ 	.word	0x00000cb0
        /*02b8*/ 	.word	0x000000ff
        /*02bc*/ 	.word	0x000000e8
        /*02c0*/ 	.short	0x0100
        /*02c2*/ 	.byte	0x05
	.zero		1


	//   ....[30]....
        /*02c4*/ 	.word	0x00001580
        /*02c8*/ 	.word	0x00000003
        /*02cc*/ 	.word	0x000000e0
        /*02d0*/ 	.short	0x010a
        /*02d2*/ 	.byte	0xff
	.zero		1


	//   ....[31]....
        /*02d4*/ 	.word	0x000015b0
        /*02d8*/ 	.word	0x00000003
        /*02dc*/ 	.word	0x000000d0
        /*02e0*/ 	.short	0x0101
        /*02e2*/ 	.byte	0xff
	.zero		1


	//   ....[32]....
        /*02e4*/ 	.word	0x00001680
        /*02e8*/ 	.word	0x000000ff
        /*02ec*/ 	.word	0x00000028
        /*02f0*/ 	.short	0x010a
        /*02f2*/ 	.byte	0x08
	.zero		1


	//   ....[33]....
        /*02f4*/ 	.word	0x00001720
        /*02f8*/ 	.word	0x000000ff
        /*02fc*/ 	.word	0x00000028
        /*0300*/ 	.short	0x010a
        /*0302*/ 	.byte	0x21
	.zero		1


	//   ....[34]....
        /*0304*/ 	.word	0x00001870
        /*0308*/ 	.word	0x000000ff
        /*030c*/ 	.word	0x00000028
        /*0310*/ 	.short	0x010a
        /*0312*/ 	.byte	0x08
	.zero		1


	//   ....[35]....
        /*0314*/ 	.word	0x00001980
        /*0318*/ 	.word	0x000000ff
        /*031c*/ 	.word	0x00000068
        /*0320*/ 	.short	0x0101
        /*0322*/ 	.byte	0x04
	.zero		1


	//   ....[36]....
        /*0324*/ 	.word	0x000019a0
        /*0328*/ 	.word	0x000000ff
        /*032c*/ 	.word	0x00000028
        /*0330*/ 	.short	0x010a
        /*0332*/ 	.byte	0x08
	.zero		1


	//   ....[37]....
        /*0334*/ 	.word	0x00001a20
        /*0338*/ 	.word	0x000000ff
        /*033c*/ 	.word	0x00000028
        /*0340*/ 	.short	0x010a
        /*0342*/ 	.byte	0x11
	.zero		1


	//   ....[38]....
        /*0344*/ 	.word	0x00001b70
        /*0348*/ 	.word	0x000000ff
        /*034c*/ 	.word	0x00000028
        /*0350*/ 	.short	0x010a
        /*0352*/ 	.byte	0x08
	.zero		1


	//   ....[39]....
        /*0354*/ 	.word	0x00001cb0
        /*0358*/ 	.word	0x00000002
        /*035c*/ 	.word	0x00000070
        /*0360*/ 	.short	0x010a
        /*0362*/ 	.byte	0xff
	.zero		1


	//   ....[40]....
        /*0364*/ 	.word	0x00001d70
        /*0368*/ 	.word	0x00000002
        /*036c*/ 	.word	0x00000000
        /*0370*/ 	.short	0x0101
        /*0372*/ 	.byte	0xff
	.zero		1


	//   ....[41]....
        /*0374*/ 	.word	0x000022d0
        /*0378*/ 	.word	0x000000ff
        /*037c*/ 	.word	0x00000000
        /*0380*/ 	.short	0x010a
        /*0382*/ 	.byte	0x05
	.zero		1


	//   ....[42]....
        /*0384*/ 	.word	0x00002360
        /*0388*/ 	.word	0x000000ff
        /*038c*/ 	.word	0x00000000
        /*0390*/ 	.short	0x010a
        /*0392*/ 	.byte	0x05
	.zero		1


	//   ....[43]....
        /*0394*/ 	.word	0x000023f0
        /*0398*/ 	.word	0x000000ff
        /*039c*/ 	.word	0x00000000
        /*03a0*/ 	.short	0x010a
        /*03a2*/ 	.byte	0x05
	.zero		1


	//   ....[44]....
        /*03a4*/ 	.word	0x00002480
        /*03a8*/ 	.word	0x000000ff
        /*03ac*/ 	.word	0x00000000
        /*03b0*/ 	.short	0x010a
        /*03b2*/ 	.byte	0x05
	.zero		1


	//   ....[45]....
        /*03b4*/ 	.word	0x00002520
        /*03b8*/ 	.word	0x00000000
        /*03bc*/ 	.word	0x00000000
        /*03c0*/ 	.short	0x010a
        /*03c2*/ 	.byte	0xff
	.zero		1


	//   ....[46]....
        /*03c4*/ 	.word	0x00002640
        /*03c8*/ 	.word	0x00000000
        /*03cc*/ 	.word	0x000000d0
        /*03d0*/ 	.short	0x010a
        /*03d2*/ 	.byte	0xff
	.zero		1


	//   ....[47]....
        /*03d4*/ 	.word	0x000026a0
        /*03d8*/ 	.word	0x00000004
        /*03dc*/ 	.word	0x00000000
        /*03e0*/ 	.short	0x0101
        /*03e2*/ 	.byte	0xff
	.zero		1


	//   ....[48]....
        /*03e4*/ 	.word	0x000026c0
        /*03e8*/ 	.word	0x000000ff
        /*03ec*/ 	.word	0x00000080
        /*03f0*/ 	.short	0x010a
        /*03f2*/ 	.byte	0x05
	.zero		1


	//   ....[49]....
        /*03f4*/ 	.word	0x000027e0
        /*03f8*/ 	.word	0x00000000
        /*03fc*/ 	.word	0x00000070
        /*0400*/ 	.short	0x010a
        /*0402*/ 	.byte	0xff
	.zero		1


	//   ....[50]....
        /*0404*/ 	.word	0x000028f0
        /*0408*/ 	.word	0x00000000
        /*040c*/ 	.word	0x00000000
        /*0410*/ 	.short	0x0101
        /*0412*/ 	.byte	0xff
	.zero		1


	//   ....[51]....
        /*0414*/ 	.word	0x00002980
        /*0418*/ 	.word	0x000000ff
        /*041c*/ 	.word	0x00000080
        /*0420*/ 	.short	0x0106
        /*0422*/ 	.byte	0x05
	.zero		1


	//   ....[52]....
        /*0424*/ 	.word	0x000029a0
        /*0428*/ 	.word	0x000000ff
        /*042c*/ 	.word	0x00000080
        /*0430*/ 	.short	0x010a
        /*0432*/ 	.byte	0x05
	.zero		1


	//   ....[53]....
        /*0434*/ 	.word	0x00002a30
        /*0438*/ 	.word	0x000000ff
        /*043c*/ 	.word	0x00000080
        /*0440*/ 	.short	0x0106
        /*0442*/ 	.byte	0x04
	.zero		1


	//   ....[54]....
        /*0444*/ 	.word	0x00002a70
        /*0448*/ 	.word	0x00000000
        /*044c*/ 	.word	0x00000080
        /*0450*/ 	.short	0x010a
        /*0452*/ 	.byte	0xff
	.zero		1


	//   ....[55]....
        /*0454*/ 	.word	0x00002f70
        /*0458*/ 	.word	0x00000000
        /*045c*/ 	.word	0x00000070
        /*0460*/ 	.short	0x010a
        /*0462*/ 	.byte	0xff
	.zero		1


	//   ....[56]....
        /*0464*/ 	.word	0x00003080
        /*0468*/ 	.word	0x00000003
        /*046c*/ 	.word	0x00000000
        /*0470*/ 	.short	0x0101
        /*0472*/ 	.byte	0xff
	.zero		1


	//   ....[57]....
        /*0474*/ 	.word	0x00003090
        /*0478*/ 	.word	0x000000ff
        /*047c*/ 	.word	0x00000000
        /*0480*/ 	.short	0x010a
        /*0482*/ 	.byte	0x04
	.zero		1


	//   ....[58]....
        /*0484*/ 	.word	0x000030b0
        /*0488*/ 	.word	0x000000ff
        /*048c*/ 	.word	0x000000b0
        /*0490*/ 	.short	0x010a
        /*0492*/ 	.byte	0x08
	.zero		1


	//   ....[59]....
        /*0494*/ 	.word	0x00003180
        /*0498*/ 	.word	0x000000ff
        /*049c*/ 	.word	0x00000000
        /*04a0*/ 	.short	0x010a
        /*04a2*/ 	.byte	0x07
	.zero		1


	//   ....[60]....
        /*04a4*/ 	.word	0x000032c0
        /*04a8*/ 	.word	0x000000ff
        /*04ac*/ 	.word	0x00000000
        /*04b0*/ 	.short	0x010a
        /*04b2*/ 	.byte	0x04
	.zero		1


	//   ....[61]....
        /*04b4*/ 	.word	0x000034b0
        /*04b8*/ 	.word	0x000000ff
        /*04bc*/ 	.word	0x00000000
        /*04c0*/ 	.short	0x010a
        /*04c2*/ 	.byte	0x05
	.zero		1


	//   ....[62]....
        /*04c4*/ 	.word	0x00003540
        /*04c8*/ 	.word	0x000000ff
        /*04cc*/ 	.word	0x00000000
        /*04d0*/ 	.short	0x010a
        /*04d2*/ 	.byte	0x05
	.zero		1


	//   ....[63]....
        /*04d4*/ 	.word	0x000035d0
        /*04d8*/ 	.word	0x000000ff
        /*04dc*/ 	.word	0x00000000
        /*04e0*/ 	.short	0x010a
        /*04e2*/ 	.byte	0x05
	.zero		1


	//   ....[64]....
        /*04e4*/ 	.word	0x00003660
        /*04e8*/ 	.word	0x000000ff
        /*04ec*/ 	.word	0x00000000
        /*04f0*/ 	.short	0x010a
        /*04f2*/ 	.byte	0x07
	.zero		1


	//   ....[65]....
        /*04f4*/ 	.word	0x00003aa0
        /*04f8*/ 	.word	0x00000000
        /*04fc*/ 	.word	0x00000070
        /*0500*/ 	.short	0x010a
        /*0502*/ 	.byte	0xff
	.zero		1


	//   ....[66]....
        /*0504*/ 	.word	0x00003b90
        /*0508*/ 	.word	0x00000000
        /*050c*/ 	.word	0x00000000
        /*0510*/ 	.short	0x0101
        /*0512*/ 	.byte	0xff
	.zero		1


	//   ....[67]....
        /*0514*/ 	.word	0x00003eb0
        /*0518*/ 	.word	0x000000ff
        /*051c*/ 	.word	0x00000068
        /*0520*/ 	.short	0x010a
        /*0522*/ 	.byte	0x06
	.zero		1


	//   ....[68]....
        /*0524*/ 	.word	0x00004030
        /*0528*/ 	.word	0x000000ff
        /*052c*/ 	.word	0x00000058
        /*0530*/ 	.short	0x010a
        /*0532*/ 	.byte	0x06
	.zero		1


	//   ....[69]....
        /*0534*/ 	.word	0x00004360
        /*0538*/ 	.word	0x000000ff
        /*053c*/ 	.word	0x00000050
        /*0540*/ 	.short	0x010b
        /*0542*/ 	.byte	0x06
	.zero		1


	//   ....[70]....
        /*0544*/ 	.word	0x00004380
        /*0548*/ 	.word	0x000000ff
        /*054c*/ 	.word	0x00000000
        /*0550*/ 	.short	0x0101
        /*0552*/ 	.byte	0x25
	.zero		1


	//   ....[71]....
        /*0554*/ 	.word	0x000043c0
        /*0558*/ 	.word	0x00000000
        /*055c*/ 	.word	0x00000058
        /*0560*/ 	.short	0x010a
        /*0562*/ 	.byte	0xff
	.zero		1


	//   ....[72]....
        /*0564*/ 	.word	0x000046f0
        /*0568*/ 	.word	0x00000000
        /*056c*/ 	.word	0x00000070
        /*0570*/ 	.short	0x010a
        /*0572*/ 	.byte	0xff
	.zero		1


	//   ....[73]....
        /*0574*/ 	.word	0x00004800
        /*0578*/ 	.word	0x00000000
        /*057c*/ 	.word	0x00000000
        /*0580*/ 	.short	0x0101
        /*0582*/ 	.byte	0xff
	.zero		1


	//   ....[74]....
        /*0584*/ 	.word	0x000051a0
        /*0588*/ 	.word	0x000000ff
        /*058c*/ 	.word	0x00000050
        /*0590*/ 	.short	0x010a
        /*0592*/ 	.byte	0x2b
	.zero		1


	//   ....[75]....
        /*0594*/ 	.word	0x000051b0
        /*0598*/ 	.word	0x0000009c
        /*059c*/ 	.word	0x00000090
        /*05a0*/ 	.short	0x010a
        /*05a2*/ 	.byte	0xff
	.zero		1


	//   ....[76]....
        /*05a4*/ 	.word	0x00005340
        /*05a8*/ 	.word	0x000000ff
        /*05ac*/ 	.word	0x00000050
        /*05b0*/ 	.short	0x010a
        /*05b2*/ 	.byte	0x2b
	.zero		1


	//   ....[77]....
        /*05b4*/ 	.word	0x00005440
        /*05b8*/ 	.word	0x000000ff
        /*05bc*/ 	.word	0x00000000
        /*05c0*/ 	.short	0x0101
        /*05c2*/ 	.byte	0x04
	.zero		1


	//   ....[78]....
        /*05c4*/ 	.word	0x000054a0
        /*05c8*/ 	.word	0x0000009c
        /*05cc*/ 	.word	0x00000090
        /*05d0*/ 	.short	0x010a
        /*05d2*/ 	.byte	0xff
	.zero		1


	//   ....[79]....
        /*05d4*/ 	.word	0x00005860
        /*05d8*/ 	.word	0x000000ff
        /*05dc*/ 	.word	0x00000000
        /*05e0*/ 	.short	0x0101
        /*05e2*/ 	.byte	0x05
	.zero		1


	//   ....[80]....
        /*05e4*/ 	.word	0x00006910
        /*05e8*/ 	.word	0x00000003
        /*05ec*/ 	.word	0x000000e0
        /*05f0*/ 	.short	0x010a
        /*05f2*/ 	.byte	0xff
	.zero		1


	//   ....[81]....
        /*05f4*/ 	.word	0x00006970
        /*05f8*/ 	.word	0x00000002
        /*05fc*/ 	.word	0x00000028
        /*0600*/ 	.short	0x010a
        /*0602*/ 	.byte	0xff
	.zero		1


	//   ....[82]....
        /*0604*/ 	.word	0x000069d0
        /*0608*/ 	.word	0x00000002
        /*060c*/ 	.word	0x00000028
        /*0610*/ 	.short	0x010a
        /*0612*/ 	.byte	0xff
	.zero		1


	//   ....[83]....
        /*0614*/ 	.word	0x00006a20
        /*0618*/ 	.word	0x00000002
        /*061c*/ 	.word	0x00000070
        /*0620*/ 	.short	0x010a
        /*0622*/ 	.byte	0xff
	.zero		1


	//   ....[84]....
        /*0624*/ 	.word	0x00006a80
        /*0628*/ 	.word	0x00000000
        /*062c*/ 	.word	0x00000000
        /*0630*/ 	.short	0x010a
        /*0632*/ 	.byte	0xff
	.zero		1


	//   ....[85]....
        /*0634*/ 	.word	0x00006ae0
        /*0638*/ 	.word	0x00000000
        /*063c*/ 	.word	0x00000000
        /*0640*/ 	.short	0x010a
        /*0642*/ 	.byte	0xff
	.zero		1


	//   ....[86]....
        /*0644*/ 	.word	0x00006b40
        /*0648*/ 	.word	0x00000000
        /*064c*/ 	.word	0x00000000
        /*0650*/ 	.short	0x010a
        /*0652*/ 	.byte	0xff
	.zero		1


	//   ....[87]....
        /*0654*/ 	.word	0x00006ba0
        /*0658*/ 	.word	0x00000000
        /*065c*/ 	.word	0x00000000
        /*0660*/ 	.short	0x010a
        /*0662*/ 	.byte	0xff
	.zero		1


	//   ....[88]....
        /*0664*/ 	.word	0x00006bf0
        /*0668*/ 	.word	0x00000000
        /*066c*/ 	.word	0x000000d0
        /*0670*/ 	.short	0x010a
        /*0672*/ 	.byte	0xff
	.zero		1


	//   ....[89]....
        /*0674*/ 	.word	0x00006c50
        /*0678*/ 	.word	0x00000000
        /*067c*/ 	.word	0x00000080
        /*0680*/ 	.short	0x010a
        /*0682*/ 	.byte	0xff
	.zero		1


	//   ....[90]....
        /*0684*/ 	.word	0x00006ca0
        /*0688*/ 	.word	0x00000000
        /*068c*/ 	.word	0x00000070
        /*0690*/ 	.short	0x010a
        /*0692*/ 	.byte	0xff
	.zero		1


	//   ....[91]....
        /*0694*/ 	.word	0x00006d00
        /*0698*/ 	.word	0x00000000
        /*069c*/ 	.word	0x00000080
        /*06a0*/ 	.short	0x010a
        /*06a2*/ 	.byte	0xff
	.zero		1


	//   ....[92]....
        /*06a4*/ 	.word	0x00006d50
        /*06a8*/ 	.word	0x00000000
        /*06ac*/ 	.word	0x00000070
        /*06b0*/ 	.short	0x010a
        /*06b2*/ 	.byte	0xff
	.zero		1


	//   ....[93]....
        /*06b4*/ 	.word	0x00006db0
        /*06b8*/ 	.word	0x00000003
        /*06bc*/ 	.word	0x000000b0
        /*06c0*/ 	.short	0x010a
        /*06c2*/ 	.byte	0xff
	.zero		1


	//   ....[94]....
        /*06c4*/ 	.word	0x00006e10
        /*06c8*/ 	.word	0x00000000
        /*06cc*/ 	.word	0x00000000
        /*06d0*/ 	.short	0x010a
        /*06d2*/ 	.byte	0xff
	.zero		1


	//   ....[95]....
        /*06d4*/ 	.word	0x00006e70
        /*06d8*/ 	.word	0x00000000
        /*06dc*/ 	.word	0x00000000
        /*06e0*/ 	.short	0x010a
        /*06e2*/ 	.byte	0xff
	.zero		1


	//   ....[96]....
        /*06e4*/ 	.word	0x00006ed0
        /*06e8*/ 	.word	0x00000000
        /*06ec*/ 	.word	0x00000000
        /*06f0*/ 	.short	0x010a
        /*06f2*/ 	.byte	0xff
	.zero		1


	//   ....[97]....
        /*06f4*/ 	.word	0x00006f30
        /*06f8*/ 	.word	0x00000000
        /*06fc*/ 	.word	0x00000000
        /*0700*/ 	.short	0x010a
        /*0702*/ 	.byte	0xff
	.zero		1


	//   ....[98]....
        /*0704*/ 	.word	0x00006f90
        /*0708*/ 	.word	0x00000000
        /*070c*/ 	.word	0x00000000
        /*0710*/ 	.short	0x010a
        /*0712*/ 	.byte	0xff
	.zero		1


	//   ....[99]....
        /*0714*/ 	.word	0x00006fe0
        /*0718*/ 	.word	0x00000000
        /*071c*/ 	.word	0x00000070
        /*0720*/ 	.short	0x010a
        /*0722*/ 	.byte	0xff
	.zero		1


	//   ....[100]....
        /*0724*/ 	.word	0x00007040
        /*0728*/ 	.word	0x00000000
        /*072c*/ 	.word	0x00000068
        /*0730*/ 	.short	0x010a
        /*0732*/ 	.byte	0xff
	.zero		1


	//   ....[101]....
        /*0734*/ 	.word	0x000070a0
        /*0738*/ 	.word	0x00000003
        /*073c*/ 	.word	0x00000058
        /*0740*/ 	.short	0x010a
        /*0742*/ 	.byte	0xff
	.zero		1


	//   ....[102]....
        /*0744*/ 	.word	0x000070f0
        /*0748*/ 	.word	0x00000000
        /*074c*/ 	.word	0x00000070
        /*0750*/ 	.short	0x010a
        /*0752*/ 	.byte	0xff
	.zero		1


	//   ....[103]....
        /*0754*/ 	.word	0x00007150
        /*0758*/ 	.word	0x00000000
        /*075c*/ 	.word	0x00000050
        /*0760*/ 	.short	0x010a
        /*0762*/ 	.byte	0xff
	.zero		1


	//   ....[104]....
        /*0764*/ 	.word	0x000071a0
        /*0768*/ 	.word	0x0000009c
        /*076c*/ 	.word	0x00000090
        /*0770*/ 	.short	0x010a
        /*0772*/ 	.byte	0xff
	.zero		1


	//----- nvinfo : EIATTR_NUM_MBARRIERS
	.align		4
.L_47:
        /*0774*/ 	.byte	0x03, 0x38
        /*0776*/ 	.short	0x001e


	//----- nvinfo : EIATTR_EXIT_INSTR_OFFSETS
	.align		4
        /*0778*/ 	.byte	0x04, 0x1c
        /*077a*/ 	.short	(.L_49 - .L_48)


	//   ....[0]....
.L_48:
        /*077c*/ 	.word	0x00002550


	//   ....[1]....
        /*0780*/ 	.word	0x00002a40


	//   ....[2]....
        /*0784*/ 	.word	0x00002aa0


	//   ....[3]....
        /*0788*/ 	.word	0x000038c0


	//   ....[4]....
        /*078c*/ 	.word	0x000043f0


	//   ....[5]....
        /*0790*/ 	.word	0x00004430


	//   ....[6]....
        /*0794*/ 	.word	0x00006900


	//----- nvinfo : EIATTR_MAX_THREADS
	.align		4
.L_49:
        /*0798*/ 	.byte	0x04, 0x05
        /*079a*/ 	.short	(.L_51 - .L_50)
.L_50:
        /*079c*/ 	.word	0x00000100
        /*07a0*/ 	.word	0x00000001
        /*07a4*/ 	.word	0x00000001


	//----- nvinfo : EIATTR_CRS_STACK_SIZE
	.align		4
.L_51:
        /*07a8*/ 	.byte	0x04, 0x1e
        /*07aa*/ 	.short	(.L_53 - .L_52)
.L_52:
        /*07ac*/ 	.word	0x00000000


	//----- nvinfo : EIATTR_CBANK_PARAM_SIZE
	.align		4
.L_53:
        /*07b0*/ 	.byte	0x03, 0x19
        /*07b2*/ 	.short	0x0800


	//----- nvinfo : EIATTR_PARAM_CBANK
	.align		4
        /*07b4*/ 	.byte	0x04, 0x0a
        /*07b6*/ 	.short	(.L_55 - .L_54)
	.align		4
.L_54:
        /*07b8*/ 	.word	index@(.nv.constant0._ZN7cutlass13device_kernelINS_4gemm6kernel13GemmUniversalIN4cute5tupleIJiiiiEEENS1_10collective13CollectiveMmaINS1_35MainloopSm100TmaUmmaWarpSpecializedILi5ELi2ELi4ENS5_IJNS4_1CILi1EEESB_SB_EEEEENS5_IJNSA_ILi128EEENSA_ILi64EEESF_EEENS_12float_e5m2_tENS5_IJlSB_lEEESH_SI_NS4_8TiledMMAINS4_8MMA_AtomIJNS4_10MMA_TraitsINS4_19SM100_MMA_F8F6F4_SSEJSH_SH_fSE_SF_NS4_17integral_constantINS4_4UMMA5MajorELSP_0EEESQ_NSN_INSO_7ScaleInELSR_0EEESS_EEEEEENS4_6LayoutISC_NS5_IJNSA_ILi0EEESW_SW_EEEEENS5_IJNS4_10UnderscoreESZ_SZ_EEEEENS4_13SM90_TMA_LOADENS4_14ComposedLayoutINS4_7SwizzleILi2ELi4ELi3EEENS4_18smem_ptr_flag_bitsILi8EEENSV_INS5_IJNSA_ILi8EEESF_EEENS5_IJSF_SB_EEEEEEEvNS4_8identityES12_S1C_vS1D_EENS_8epilogue10collective18CollectiveEpilogueINS1F_23Sm100TmaWarpSpecializedILi1ELi1ELi64ELb0ELb0EEEJSG_NS5_IJNSV_ISE_SB_EENSV_ISF_SB_EEEEESH_SI_SH_SI_NS1F_6fusion15FusionCallbacksIS1J_NS1N_17LinearCombinationISH_fSH_fLNS_15FloatRoundStyleE2EEESG_S1M_JEEENS4_5SM1004TMEM4LOAD26SM100_TMEM_LOAD_32dp32b64xES12_S1C_NS4_39AutoVectorizingCopyWithAssumedAlignmentILi128EEENS4_14SM90_TMA_STOREES1C_S1Y_S1Y_EEEvvEEEEvNT_6ParamsE)
        /*07bc*/ 	.short	0x0380
        /*07be*/ 	.short	0x0800


	//----- nvinfo : EIATTR_SW_WAR
	.align		4
.L_55:
        /*07c0*/ 	.byte	0x04, 0x36
        /*07c2*/ 	.short	(.L_57 - .L_56)
.L_56:
        /*07c4*/ 	.word	0x00000008
.L_57:


//--------------------- .nv.callgraph             --------------------------
	.section	.nv.callgraph,"",@"SHT_CUDA_CALLGRAPH"
	.align	4
	.sectionentsize	8
	.align		4
        /*0000*/ 	.word	0x00000000
	.align		4
        /*0004*/ 	.word	0xffffffff
	.align		4
        /*0008*/ 	.word	index@(_ZN7cutlass13device_kernelINS_4gemm6kernel13GemmUniversalIN4cute5tupleIJiiiiEEENS1_10collective13CollectiveMmaINS1_35MainloopSm100TmaUmmaWarpSpecializedILi5ELi2ELi4ENS5_IJNS4_1CILi1EEESB_SB_EEEEENS5_IJNSA_ILi128EEENSA_ILi64EEESF_EEENS_12float_e5m2_tENS5_IJlSB_lEEESH_SI_NS4_8TiledMMAINS4_8MMA_AtomIJNS4_10MMA_TraitsINS4_19SM100_MMA_F8F6F4_SSEJSH_SH_fSE_SF_NS4_17integral_constantINS4_4UMMA5MajorELSP_0EEESQ_NSN_INSO_7ScaleInELSR_0EEESS_EEEEEENS4_6LayoutISC_NS5_IJNSA_ILi0EEESW_SW_EEEEENS5_IJNS4_10UnderscoreESZ_SZ_EEEEENS4_13SM90_TMA_LOADENS4_14ComposedLayoutINS4_7SwizzleILi2ELi4ELi3EEENS4_18smem_ptr_flag_bitsILi8EEENSV_INS5_IJNSA_ILi8EEESF_EEENS5_IJSF_SB_EEEEEEEvNS4_8identityES12_S1C_vS1D_EENS_8epilogue10collective18CollectiveEpilogueINS1F_23Sm100TmaWarpSpecializedILi1ELi1ELi64ELb0ELb0EEEJSG_NS5_IJNSV_ISE_SB_EENSV_ISF_SB_EEEEESH_SI_SH_SI_NS1F_6fusion15FusionCallbacksIS1J_NS1N_17LinearCombinationISH_fSH_fLNS_15FloatRoundStyleE2EEESG_S1M_JEEENS4_5SM1004TMEM4LOAD26SM100_TMEM_LOAD_32dp32b64xES12_S1C_NS4_39AutoVectorizingCopyWithAssumedAlignmentILi128EEENS4_14SM90_TMA_STOREES1C_S1Y_S1Y_EEEvvEEEEvNT_6ParamsE)
	.align		4
        /*000c*/ 	.word	index@(__assertfail)
	.align		4
        /*0010*/ 	.word	0x00000000
	.align		4
        /*0014*/ 	.word	0xfffffffe
	.align		4
        /*0018*/ 	.word	0x00000000
	.align		4
        /*001c*/ 	.word	0xfffffffd
	.align		4
        /*0020*/ 	.word	0x00000000
	.align		4
        /*0024*/ 	.word	0xfffffffc


//--------------------- .nv.constant4             --------------------------
	.section	.nv.constant4,"a",@progbits
	.align	8
	.align		8
.nv.constant4:
        /*0000*/ 	.dword	__assertfail
	.align		8
        /*0008*/ 	.dword	__unnamed_1
	.align		8
        /*0010*/ 	.dword	__unnamed_2
	.align		8
        /*0018*/ 	.dword	_ZN40_INTERNAL_10452166_4_k_cu_8eb9766f_328374cuda3std3__45__cpo5beginE
	.align		8
        /*0020*/ 	.dword	_ZN40_INTERNAL_10452166_4_k_cu_8eb9766f_328374cuda3std3__45__cpo3endE
	.align		8
        /*0028*/ 	.dword	_ZN40_INTERNAL_10452166_4_k_cu_8eb9766f_328374cuda3std3__45__cpo6cbeginE
	.align		8
        /*0030*/ 	.dword	_ZN40_INTERNAL_10452166_4_k_cu_8eb9766f_328374cuda3std3__45__cpo4cendE
	.align		8
        /*0038*/ 	.dword	_ZN40_INTERNAL_10452166_4_k_cu_8eb9766f_328374cuda3std3__442_GLOBAL__N__10452166_4_k_cu_8eb9766f_328376ignoreE
	.align		8
        /*0040*/ 	.dword	_ZN40_INTERNAL_10452166_4_k_cu_8eb9766f_328374cuda3std3__419piecewise_constructE
	.align		8
        /*0048*/ 	.dword	_ZN40_INTERNAL_10452166_4_k_cu_8eb9766f_328374cuda3std3__48in_placeE
	.align		8
        /*0050*/ 	.dword	_ZN40_INTERNAL_10452166_4_k_cu_8eb9766f_328374cuda3std6ranges3__45__cpo4swapE
	.align		8
        /*0058*/ 	.dword	_ZN40_INTERNAL_10452166_4_k_cu_8eb9766f_328374cuda3std6ranges3__45__cpo9iter_moveE
	.align		8
        /*0060*/ 	.dword	_ZN40_INTERNAL_10452166_4_k_cu_8eb9766f_328374cute7productE
	.align		8
        /*0068*/ 	.dword	_ZN40_INTERNAL_10452166_4_k_cu_8eb9766f_328374cute1_E
	.align		8
        /*0070*/ 	.dword	$str$25
	.align		8
        /*0078*/ 	.dword	$str$26
	.align		8
        /*0080*/ 	.dword	$str$27
	.align		8
        /*0088*/ 	.dword	$str$28


//--------------------- .text._ZN7cutlass13device_kernelINS_4gemm6kernel13GemmUniversalIN4cute5tupleIJiiiiEEENS1_10collective13CollectiveMmaINS1_35MainloopSm100TmaUmmaWarpSpecializedILi5ELi2ELi4ENS5_IJNS4_1CILi1EEESB_SB_EEEEENS5_IJNSA_ILi128EEENSA_ILi64EEESF_EEENS_12float_e5m2_tENS5_IJlSB_lEEESH_SI_NS4_8TiledMMAINS4_8MMA_AtomIJNS4_10MMA_TraitsINS4_19SM100_MMA_F8F6F4_SSEJSH_SH_fSE_SF_NS4_17integral_constantINS4_4UMMA5MajorELSP_0EEESQ_NSN_INSO_7ScaleInELSR_0EEESS_EEEEEENS4_6LayoutISC_NS5_IJNSA_ILi0EEESW_SW_EEEEENS5_IJNS4_10UnderscoreESZ_SZ_EEEEENS4_13SM90_TMA_LOADENS4_14ComposedLayoutINS4_7SwizzleILi2ELi4ELi3EEENS4_18smem_ptr_flag_bitsILi8EEENSV_INS5_IJNSA_ILi8EEESF_EEENS5_IJSF_SB_EEEEEEEvNS4_8identityES12_S1C_vS1D_EENS_8epilogue10collective18CollectiveEpilogueINS1F_23Sm100TmaWarpSpecializedILi1ELi1ELi64ELb0ELb0EEEJSG_NS5_IJNSV_ISE_SB_EENSV_ISF_SB_EEEEESH_SI_SH_SI_NS1F_6fusion15FusionCallbacksIS1J_NS1N_17LinearCombinationISH_fSH_fLNS_15FloatRoundStyleE2EEESG_S1M_JEEENS4_5SM1004TMEM4LOAD26SM100_TMEM_LOAD_32dp32b64xES12_S1C_NS4_39AutoVectorizingCopyWithAssumedAlignmentILi128EEENS4_14SM90_TMA_STOREES1C_S1Y_S1Y_EEEvvEEEEvNT_6ParamsE --------------------------
	.section	.text._ZN7cutlass13device_kernelINS_4gemm6kernel13GemmUniversalIN4cute5tupleIJiiiiEEENS1_10collective13CollectiveMmaINS1_35MainloopSm100TmaUmmaWarpSpecializedILi5ELi2ELi4ENS5_IJNS4_1CILi1EEESB_SB_EEEEENS5_IJNSA_ILi128EEENSA_ILi64EEESF_EEENS_12float_e5m2_tENS5_IJlSB_lEEESH_SI_NS4_8TiledMMAINS4_8MMA_AtomIJNS4_10MMA_TraitsINS4_19SM100_MMA_F8F6F4_SSEJSH_SH_fSE_SF_NS4_17integral_constantINS4_4UMMA5MajorELSP_0EEESQ_NSN_INSO_7ScaleInELSR_0EEESS_EEEEEENS4_6LayoutISC_NS5_IJNSA_ILi0EEESW_SW_EEEEENS5_IJNS4_10UnderscoreESZ_SZ_EEEEENS4_13SM90_TMA_LOADENS4_14ComposedLayoutINS4_7SwizzleILi2ELi4ELi3EEENS4_18smem_ptr_flag_bitsILi8EEENSV_INS5_IJNSA_ILi8EEESF_EEENS5_IJSF_SB_EEEEEEEvNS4_8identityES12_S1C_vS1D_EENS_8epilogue10collective18CollectiveEpilogueINS1F_23Sm100TmaWarpSpecializedILi1ELi1ELi64ELb0ELb0EEEJSG_NS5_IJNSV_ISE_SB_EENSV_ISF_SB_EEEEESH_SI_SH_SI_NS1F_6fusion15FusionCallbacksIS1J_NS1N_17LinearCombinationISH_fSH_fLNS_15FloatRoundStyleE2EEESG_S1M_JEEENS4_5SM1004TMEM4LOAD26SM100_TMEM_LOAD_32dp32b64xES12_S1C_NS4_39AutoVectorizingCopyWithAssumedAlignmentILi128EEENS4_14SM90_TMA_STOREES1C_S1Y_S1Y_EEEvvEEEEvNT_6ParamsE,"ax",@progbits
	.align	128
.text._ZN7cutlass13device_kernelINS_4gemm6kernel13GemmUniversalIN4cute5tupleIJiiiiEEENS1_10collective13CollectiveMmaINS1_35MainloopSm100TmaUmmaWarpSpecializedILi5ELi2ELi4ENS5_IJNS4_1CILi1EEESB_SB_EEEEENS5_IJNSA_ILi128EEENSA_ILi64EEESF_EEENS_12float_e5m2_tENS5_IJlSB_lEEESH_SI_NS4_8TiledMMAINS4_8MMA_AtomIJNS4_10MMA_TraitsINS4_19SM100_MMA_F8F6F4_SSEJSH_SH_fSE_SF_NS4_17integral_constantINS4_4UMMA5MajorELSP_0EEESQ_NSN_INSO_7ScaleInELSR_0EEESS_EEEEEENS4_6LayoutISC_NS5_IJNSA_ILi0EEESW_SW_EEEEENS5_IJNS4_10UnderscoreESZ_SZ_EEEEENS4_13SM90_TMA_LOADENS4_14ComposedLayoutINS4_7SwizzleILi2ELi4ELi3EEENS4_18smem_ptr_flag_bitsILi8EEENSV_INS5_IJNSA_ILi8EEESF_EEENS5_IJSF_SB_EEEEEEEvNS4_8identityES12_S1C_vS1D_EENS_8epilogue10collective18CollectiveEpilogueINS1F_23Sm100TmaWarpSpecializedILi1ELi1ELi64ELb0ELb0EEEJSG_NS5_IJNSV_ISE_SB_EENSV_ISF_SB_EEEEESH_SI_SH_SI_NS1F_6fusion15FusionCallbacksIS1J_NS1N_17LinearCombinationISH_fSH_fLNS_15FloatRoundStyleE2EEESG_S1M_JEEENS4_5SM1004TMEM4LOAD26SM100_TMEM_LOAD_32dp32b64xES12_S1C_NS4_39AutoVectorizingCopyWithAssumedAlignmentILi128EEENS4_14SM90_TMA_STOREES1C_S1Y_S1Y_EEEvvEEEEvNT_6ParamsE:
        .type           _ZN7cutlass13device_kernelINS_4gemm6kernel13GemmUniversalIN4cute5tupleIJiiiiEEENS1_10collective13CollectiveMmaINS1_35MainloopSm100TmaUmmaWarpSpecializedILi5ELi2ELi4ENS5_IJNS4_1CILi1EEESB_SB_EEEEENS5_IJNSA_ILi128EEENSA_ILi64EEESF_EEENS_12float_e5m2_tENS5_IJlSB_lEEESH_SI_NS4_8TiledMMAINS4_8MMA_AtomIJNS4_10MMA_TraitsINS4_19SM100_MMA_F8F6F4_SSEJSH_SH_fSE_SF_NS4_17integral_constantINS4_4UMMA5MajorELSP_0EEESQ_NSN_INSO_7ScaleInELSR_0EEESS_EEEEEENS4_6LayoutISC_NS5_IJNSA_ILi0EEESW_SW_EEEEENS5_IJNS4_10UnderscoreESZ_SZ_EEEEENS4_13SM90_TMA_LOADENS4_14ComposedLayoutINS4_7SwizzleILi2ELi4ELi3EEENS4_18smem_ptr_flag_bitsILi8EEENSV_INS5_IJNSA_ILi8EEESF_EEENS5_IJSF_SB_EEEEEEEvNS4_8identityES12_S1C_vS1D_EENS_8epilogue10collective18CollectiveEpilogueINS1F_23Sm100TmaWarpSpecializedILi1ELi1ELi64ELb0ELb0EEEJSG_NS5_IJNSV_ISE_SB_EENSV_ISF_SB_EEEEESH_SI_SH_SI_NS1F_6fusion15FusionCallbacksIS1J_NS1N_17LinearCombinationISH_fSH_fLNS_15FloatRoundStyleE2EEESG_S1M_JEEENS4_5SM1004TMEM4LOAD26SM100_TMEM_LOAD_32dp32b64xES12_S1C_NS4_39AutoVectorizingCopyWithAssumedAlignmentILi128EEENS4_14SM90_TMA_STOREES1C_S1Y_S1Y_EEEvvEEEEvNT_6ParamsE,@function
        .size           _ZN7cutlass13device_kernelINS_4gemm6kernel13GemmUniversalIN4cute5tupleIJiiiiEEENS1_10collective13CollectiveMmaINS1_35MainloopSm100TmaUmmaWarpSpecializedILi5ELi2ELi4ENS5_IJNS4_1CILi1EEESB_SB_EEEEENS5_IJNSA_ILi128EEENSA_ILi64EEESF_EEENS_12float_e5m2_tENS5_IJlSB_lEEESH_SI_NS4_8TiledMMAINS4_8MMA_AtomIJNS4_10MMA_TraitsINS4_19SM100_MMA_F8F6F4_SSEJSH_SH_fSE_SF_NS4_17integral_constantINS4_4UMMA5MajorELSP_0EEESQ_NSN_INSO_7ScaleInELSR_0EEESS_EEEEEENS4_6LayoutISC_NS5_IJNSA_ILi0EEESW_SW_EEEEENS5_IJNS4_10UnderscoreESZ_SZ_EEEEENS4_13SM90_TMA_LOADENS4_14ComposedLayoutINS4_7SwizzleILi2ELi4ELi3EEENS4_18smem_ptr_flag_bitsILi8EEENSV_INS5_IJNSA_ILi8EEESF_EEENS5_IJSF_SB_EEEEEEEvNS4_8identityES12_S1C_vS1D_EENS_8epilogue10collective18CollectiveEpilogueINS1F_23Sm100TmaWarpSpecializedILi1ELi1ELi64ELb0ELb0EEEJSG_NS5_IJNSV_ISE_SB_EENSV_ISF_SB_EEEEESH_SI_SH_SI_NS1F_6fusion15FusionCallbacksIS1J_NS1N_17LinearCombinationISH_fSH_fLNS_15FloatRoundStyleE2EEESG_S1M_JEEENS4_5SM1004TMEM4LOAD26SM100_TMEM_LOAD_32dp32b64xES12_S1C_NS4_39AutoVectorizingCopyWithAssumedAlignmentILi128EEENS4_14SM90_TMA_STOREES1C_S1Y_S1Y_EEEvvEEEEvNT_6ParamsE,(.L_x_131 - _ZN7cutlass13device_kernelINS_4gemm6kernel13GemmUniversalIN4cute5tupleIJiiiiEEENS1_10collective13CollectiveMmaINS1_35MainloopSm100TmaUmmaWarpSpecializedILi5ELi2ELi4ENS5_IJNS4_1CILi1EEESB_SB_EEEEENS5_IJNSA_ILi128EEENSA_ILi64EEESF_EEENS_12float_e5m2_tENS5_IJlSB_lEEESH_SI_NS4_8TiledMMAINS4_8MMA_AtomIJNS4_10MMA_TraitsINS4_19SM100_MMA_F8F6F4_SSEJSH_SH_fSE_SF_NS4_17integral_constantINS4_4UMMA5MajorELSP_0EEESQ_NSN_INSO_7ScaleInELSR_0EEESS_EEEEEENS4_6LayoutISC_NS5_IJNSA_ILi0EEESW_SW_EEEEENS5_IJNS4_10UnderscoreESZ_SZ_EEEEENS4_13SM90_TMA_LOADENS4_14ComposedLayoutINS4_7SwizzleILi2ELi4ELi3EEENS4_18smem_ptr_flag_bitsILi8EEENSV_INS5_IJNSA_ILi8EEESF_EEENS5_IJSF_SB_EEEEEEEvNS4_8identityES12_S1C_vS1D_EENS_8epilogue10collective18CollectiveEpilogueINS1F_23Sm100TmaWarpSpecializedILi1ELi1ELi64ELb0ELb0EEEJSG_NS5_IJNSV_ISE_SB_EENSV_ISF_SB_EEEEESH_SI_SH_SI_NS1F_6fusion15FusionCallbacksIS1J_NS1N_17LinearCombinationISH_fSH_fLNS_15FloatRoundStyleE2EEESG_S1M_JEEENS4_5SM1004TMEM4LOAD26SM100_TMEM_LOAD_32dp32b64xES12_S1C_NS4_39AutoVectorizingCopyWithAssumedAlignmentILi128EEENS4_14SM90_TMA_STOREES1C_S1Y_S1Y_EEEvvEEEEvNT_6ParamsE)
        .other          _ZN7cutlass13device_kernelINS_4gemm6kernel13GemmUniversalIN4cute5tupleIJiiiiEEENS1_10collective13CollectiveMmaINS1_35MainloopSm100TmaUmmaWarpSpecializedILi5ELi2ELi4ENS5_IJNS4_1CILi1EEESB_SB_EEEEENS5_IJNSA_ILi128EEENSA_ILi64EEESF_EEENS_12float_e5m2_tENS5_IJlSB_lEEESH_SI_NS4_8TiledMMAINS4_8MMA_AtomIJNS4_10MMA_TraitsINS4_19SM100_MMA_F8F6F4_SSEJSH_SH_fSE_SF_NS4_17integral_constantINS4_4UMMA5MajorELSP_0EEESQ_NSN_INSO_7ScaleInELSR_0EEESS_EEEEEENS4_6LayoutISC_NS5_IJNSA_ILi0EEESW_SW_EEEEENS5_IJNS4_10UnderscoreESZ_SZ_EEEEENS4_13SM90_TMA_LOADENS4_14ComposedLayoutINS4_7SwizzleILi2ELi4ELi3EEENS4_18smem_ptr_flag_bitsILi8EEENSV_INS5_IJNSA_ILi8EEESF_EEENS5_IJSF_SB_EEEEEEEvNS4_8identityES12_S1C_vS1D_EENS_8epilogue10collective18CollectiveEpilogueINS1F_23Sm100TmaWarpSpecializedILi1ELi1ELi64ELb0ELb0EEEJSG_NS5_IJNSV_ISE_SB_EENSV_ISF_SB_EEEEESH_SI_SH_SI_NS1F_6fusion15FusionCallbacksIS1J_NS1N_17LinearCombinationISH_fSH_fLNS_15FloatRoundStyleE2EEESG_S1M_JEEENS4_5SM1004TMEM4LOAD26SM100_TMEM_LOAD_32dp32b64xES12_S1C_NS4_39AutoVectorizingCopyWithAssumedAlignmentILi128EEENS4_14SM90_TMA_STOREES1C_S1Y_S1Y_EEEvvEEEEvNT_6ParamsE,@"STO_CUDA_ENTRY STV_DEFAULT"
_ZN7cutlass13device_kernelINS_4gemm6kernel13GemmUniversalIN4cute5tupleIJiiiiEEENS1_10collective13CollectiveMmaINS1_35MainloopSm100TmaUmmaWarpSpecializedILi5ELi2ELi4ENS5_IJNS4_1CILi1EEESB_SB_EEEEENS5_IJNSA_ILi128EEENSA_ILi64EEESF_EEENS_12float_e5m2_tENS5_IJlSB_lEEESH_SI_NS4_8TiledMMAINS4_8MMA_AtomIJNS4_10MMA_TraitsINS4_19SM100_MMA_F8F6F4_SSEJSH_SH_fSE_SF_NS4_17integral_constantINS4_4UMMA5MajorELSP_0EEESQ_NSN_INSO_7ScaleInELSR_0EEESS_EEEEEENS4_6LayoutISC_NS5_IJNSA_ILi0EEESW_SW_EEEEENS5_IJNS4_10UnderscoreESZ_SZ_EEEEENS4_13SM90_TMA_LOADENS4_14ComposedLayoutINS4_7SwizzleILi2ELi4ELi3EEENS4_18smem_ptr_flag_bitsILi8EEENSV_INS5_IJNSA_ILi8EEESF_EEENS5_IJSF_SB_EEEEEEEvNS4_8identityES12_S1C_vS1D_EENS_8epilogue10collective18CollectiveEpilogueINS1F_23Sm100TmaWarpSpecializedILi1ELi1ELi64ELb0ELb0EEEJSG_NS5_IJNSV_ISE_SB_EENSV_ISF_SB_EEEEESH_SI_SH_SI_NS1F_6fusion15FusionCallbacksIS1J_NS1N_17LinearCombinationISH_fSH_fLNS_15FloatRoundStyleE2EEESG_S1M_JEEENS4_5SM1004TMEM4LOAD26SM100_TMEM_LOAD_32dp32b64xES12_S1C_NS4_39AutoVectorizingCopyWithAssumedAlignmentILi128EEENS4_14SM90_TMA_STOREES1C_S1Y_S1Y_EEEvvEEEEvNT_6ParamsE:
[----:B------:R-:W1:Y:S01]  /*0000*/  LDC R1, c[0x0][0x37c] ;  /* 0x0000df00ff017b82 */ /* 0x000e620000000800 */
[----:B------:R-:W2:Y:S01]  /*0010*/  S2R R166, SR_TID.X ;  /* 0x0000000000a67919 */ /* 0x000ea20000002100 */
[----:B------:R-:W3:Y:S01]  /*0020*/  LDCU.64 UR4, c[0x0][0x890] ;  /* 0x00011200ff0477ac */ /* 0x000ee20008000a00 */
[----:B------:R-:W-:Y:S02]  /*0030*/  PRMT R164, RZ, 0x7610, R164 ;  /* 0x00007610ffa47816 */ /* 0x000fe400000000a4 */
[----:B------:R-:W-:Y:S01]  /*0040*/  ELECT P5, URZ, PT ;  /* 0x0000000000ff782f */ /* 0x000fe200038a0000 */
[----:B------:R-:W4:Y:S01]  /*0050*/  LDCU.64 UR40, c[0x0][0x358] ;  /* 0x00006b00ff2877ac */ /* 0x000f220008000a00 */
[----:B---3--:R-:W-:-:S04]  /*0060*/  UISETP.NE.U32.AND UP0, UPT, UR4, URZ, UPT ;  /* 0x000000ff0400728c */ /* 0x008fc8000bf05070 */
[----:B------:R-:W-:Y:S01]  /*0070*/  UISETP.NE.AND.EX UP0, UPT, UR5, URZ, UPT, UP0 ;  /* 0x000000ff0500728c */ /* 0x000fe2000bf05300 */
[----:B--2---:R-:W-:-:S05]  /*0080*/  SHF.R.U32.HI R169, RZ, 0x5, R166 ;  /* 0x00000005ffa97819 */ /* 0x004fca00000116a6 */
[----:B------:R-:W2:Y:S02]  /*0090*/  SHFL.IDX PT, R0, R169, RZ, 0x1f ;  /* 0x00001fffa9007589 */ /* 0x000ea400000e0000 */
[----:B--2---:R-:W-:Y:S01]  /*00a0*/  R2UR UR8, R0 ;  /* 0x00000000000872ca */ /* 0x004fe200000e0000 */
[----:B-1--4-:R-:W-:-:S14]  /*00b0*/  BRA.U UP0, `(.L_x_0) ;  /* 0x00000001002c7547 */ /* 0x012fdc000b800000 */
[----:B------:R-:W1:Y:S02]  /*00c0*/  LDCU.64 UR6, c[0x0][0x888] ;  /* 0x00011100ff0677ac */ /* 0x000e640008000a00 */
[----:B-1----:R-:W-:-:S04]  /*00d0*/  UISETP.NE.U32.AND UP0, UPT, UR6, URZ, UPT ;  /* 0x000000ff0600728c */ /* 0x002fc8000bf05070 */
[----:B------:R-:W-:-:S09]  /*00e0*/  UISETP.NE.AND.EX UP0, UPT, UR7, URZ, UPT, UP0 ;  /* 0x000000ff0700728c */ /* 0x000fd2000bf05300 */
[----:B------:R-:W-:Y:S05]  /*00f0*/  BRA.U !UP0, `(.L_x_1) ;  /* 0x0000000108107547 */ /* 0x000fea000b800000 */
[----:B------:R-:W1:Y:S02]  /*0100*/  LDC.64 R2, c[0x0][0x888] ;  /* 0x00022200ff027b82 */ /* 0x000e640000000a00 */
[----:B-1----:R1:W5:Y:S01]  /*0110*/  LDG.E R81, desc[UR40][R2.64] ;  /* 0x0000002802517981 */ /* 0x002362000c1e1900 */
[----:B------:R-:W-:Y:S01]  /*0120*/  HFMA2 R164, -RZ, RZ, 0, 5.9604644775390625e-08 ;  /* 0x00000001ffa47431 */ /* 0x000fe200000001ff */
[----:B------:R-:W-:Y:S05]  /*0130*/  BRA `(.L_x_0) ;  /* 0x00000000000c7947 */ /* 0x000fea0003800000 */
.L_x_1:
[----:B------:R-:W1:Y:S01]  /*0140*/  LDCU UR6, c[0x0][0x880] ;  /* 0x00011000ff0677ac */ /* 0x000e620008000800 */
[----:B------:R-:W-:Y:S01]  /*0150*/  HFMA2 R164, -RZ, RZ, 0, 5.9604644775390625e-08 ;  /* 0x00000001ffa47431 */ /* 0x000fe200000001ff */
[----:B-1----:R-:W-:-:S07]  /*0160*/  MOV R81, UR6 ;  /* 0x0000000600517c02 */ /* 0x002fce0008000f00 */
.L_x_0:
[----:B------:R-:W2:Y:S02]  /*0170*/  LDCU.64 UR6, c[0x0][0x8b0] ;  /* 0x00011600ff0677ac */ /* 0x000ea40008000a00 */
[----:B--2---:R-:W-:-:S04]  /*0180*/  UISETP.NE.U32.AND UP0, UPT, UR6, URZ, UPT ;  /* 0x000000ff0600728c */ /* 0x004fc8000bf05070 */
[----:B------:R-:W-:-:S09]  /*0190*/  UISETP.NE.AND.EX UP0, UPT, UR7, URZ, UPT, UP0 ;  /* 0x000000ff0700728c */ /* 0x000fd2000bf05300 */
[----:B------:R-:W-:Y:S05]  /*01a0*/  BRA.U UP0, `(.L_x_2) ;  /* 0x0000000100247547 */ /* 0x000fea000b800000 */
[----:B------:R-:W2:Y:S02]  /*01b0*/  LDCU.64 UR6, c[0x0][0x8a8] ;  /* 0x00011500ff0677ac */ /* 0x000ea40008000a00 */
[----:B--2---:R-:W-:-:S04]  /*01c0*/  UISETP.NE.U32.AND UP0, UPT, UR6, URZ, UPT ;  /* 0x000000ff0600728c */ /* 0x004fc8000bf05070 */
[----:B------:R-:W-:-:S09]  /*01d0*/  UISETP.NE.AND.EX UP0, UPT, UR7, URZ, UPT, UP0 ;  /* 0x000000ff0700728c */ /* 0x000fd2000bf05300 */
[----:B------:R-:W-:Y:S05]  /*01e0*/  BRA.U !UP0, `(.L_x_3) ;  /* 0x00000001080c7547 */ /* 0x000fea000b800000 */
[----:B------:R-:W2:Y:S02]  /*01f0*/  LDC.64 R78, c[0x0][0x8a8] ;  /* 0x00022a00ff4e7b82 */ /* 0x000ea40000000a00 */
[----:B--2---:R2:W5:Y:S01]  /*0200*/  LDG.E R78, desc[UR40][R78.64] ;  /* 0x000000284e4e7981 */ /* 0x004562000c1e1900 */
[----:B------:R-:W-:Y:S05]  /*0210*/  BRA `(.L_x_2) ;  /* 0x0000000000087947 */ /* 0x000fea0003800000 */
.L_x_3:
[----:B------:R-:W2:Y:S02]  /*0220*/  LDCU UR6, c[0x0][0x8a0] ;  /* 0x00011400ff0677ac */ /* 0x000ea40008000800 */
[----:B--2---:R-:W-:Y:S02]  /*0230*/  MOV R78, UR6 ;  /* 0x00000006004e7c02 */ /* 0x004fe40008000f00 */
.L_x_2:
[----:B------:R-:W-:Y:S01]  /*0240*/  IMAD.U32 R0, RZ, RZ, UR8 ;  /* 0x00000008ff007e24 */ /* 0x000fe2000f8e00ff */
[----:B------:R-:W-:Y:S04]  /*0250*/  BSSY.RECONVERGENT B0, `(.L_x_4) ;  /* 0x000000c000007945 */ /* 0x000fe80003800200 */
[C---:B------:R-:W-:Y:S02]  /*0260*/  ISETP.NE.OR P1, PT, R0.reuse, 0x1, !P5 ;  /* 0x000000010000780c */ /* 0x040fe40006f25670 */
[----:B------:R-:W-:-:S11]  /*0270*/  ISETP.NE.OR P0, PT, R0, 0x3, !P5 ;  /* 0x000000030000780c */ /* 0x000fd60006f05670 */
[----:B------:R-:W-:Y:S05]  /*0280*/  @P1 BRA `(.L_x_5) ;  /* 0x0000000000201947 */ /* 0x000fea0003800000 */
[----:B------:R-:W3:Y:S02]  /*0290*/  LDCU.64 UR6, c[0x0][0x348] ;  /* 0x00006900ff0677ac */ /* 0x000ee40008000a00 */
[----:B---3--:R-:W-:Y:S02]  /*02a0*/  UIADD3 UR10, UP1, UPT, UR6, 0x80, URZ ;  /* 0x00000080060a7890 */ /* 0x008fe4000ff3e0ff */
[----:B------:R-:W-:Y:S02]  /*02b0*/  UIADD3 UR6, UP0, UPT, UR6, 0x180, URZ ;  /* 0x0000018006067890 */ /* 0x000fe4000ff1e0ff */
[----:B------:R-:W-:Y:S02]  /*02c0*/  UIADD3.X UR11, UPT, UPT, URZ, UR7, URZ, UP1, !UPT ;  /* 0x00000007ff0b7290 */ /* 0x000fe40008ffe4ff */
[----:B------:R-:W-:-:S07]  /*02d0*/  UIADD3.X UR7, UPT, UPT, URZ, UR7, URZ, UP0, !UPT ;  /* 0x00000007ff077290 */ /* 0x000fce00087fe4ff */
[----:B------:R3:W-:Y:S02]  /*02e0*/  UTMACCTL.PF [UR10] ;  /* 0x000000000a0079b9 */ /* 0x0007e40008040000 */
[----:B------:R3:W-:Y:S02]  /*02f0*/  UTMACCTL.PF [UR6] ;  /* 0x00000000060079b9 */ /* 0x0007e40008040000 */
[----:B---3--:R-:W-:Y:S01]  /*0300*/  NOP ;  /* 0x0000000000007918 */ /* 0x008fe20000000000 */
.L_x_5:
[----:B------:R-:W-:Y:S05]  /*0310*/  BSYNC.RECONVERGENT B0 ;  /* 0x0000000000007941 */ /* 0x000fea0003800200 */
.L_x_4:
[----:B------:R-:W-:Y:S04]  /*0320*/  BSSY.RECONVERGENT B0, `(.L_x_6) ;  /* 0x000000a000007945 */ /* 0x000fe80003800200 */
        /* <DEDUP_REMOVED lines=9> */
.L_x_7:
[----:B------:R-:W-:Y:S05]  /*03c0*/  BSYNC.RECONVERGENT B0 ;  /* 0x0000000000007941 */ /* 0x000fea0003800200 */
.L_x_6:
[----:B------:R-:W3:Y:S01]  /*03d0*/  LDCU.64 UR6, c[0x0][0x888] ;  /* 0x00011100ff0677ac */ /* 0x000ee20008000a00 */
[----:B------:R-:W-:Y:S02]  /*03e0*/  UISETP.EQ.U32.AND UP1, UPT, UR4, URZ, UPT ;  /* 0x000000ff0400728c */ /* 0x000fe4000bf22070 */
[----:B------:R-:W-:Y:S02]  /*03f0*/  UPLOP3.LUT UP2, UPT, UPT, UPT, UPT, 0x80, 0x8 ;  /* 0x000000000008789c */ /* 0x000fe40003f4f070 */
[----:B---3--:R-:W-:-:S04]  /*0400*/  UISETP.NE.U32.AND UP0, UPT, UR6, URZ, UPT ;  /* 0x000000ff0600728c */ /* 0x008fc8000bf05070 */
[----:B------:R-:W-:-:S04]  /*0410*/  UISETP.NE.AND.EX UP0, UPT, UR7, URZ, UPT, UP0 ;  /* 0x000000ff0700728c */ /* 0x000fc8000bf05300 */
[----:B------:R-:W-:-:S04]  /*0420*/  UISETP.EQ.OR.EX UP3, UPT, UR5, URZ, !UP0, UP1 ;  /* 0x000000ff0500728c */ /* 0x000fc8000c762710 */
[----:B------:R-:W-:-:S05]  /*0430*/  UP2UR UR44, UPR, URZ, 0x8 ;  /* 0x00000008ff2c7883 */ /* 0x000fca0008000000 */
[----:B------:R-:W-:Y:S07]  /*0440*/  BRA.U !UP3, `(.L_x_8) ;  /* 0x000000010b207547 */ /* 0x000fee000b800000 */
[----:B------:R-:W-:Y:S01]  /*0450*/  UISETP.NE.U32.AND UP2, UPT, UR4, URZ, UPT ;  /* 0x000000ff0400728c */ /* 0x000fe2000bf45070 */
[----:B-----5:R-:W-:Y:S01]  /*0460*/  FSETP.NEU.AND P0, PT, R81, RZ, PT ;  /* 0x000000ff5100720b */ /* 0x020fe20003f0d000 */
[----:B------:R-:W-:Y:S02]  /*0470*/  USEL UR4, URZ, 0xffffffff, UP0 ;  /* 0xffffffffff047887 */ /* 0x000fe40008000000 */
[----:B------:R-:W-:-:S10]  /*0480*/  UISETP.NE.AND.EX UP2, UPT, UR5, URZ, UPT, UP2 ;  /* 0x000000ff0500728c */ /* 0x000fd4000bf45320 */
[----:B------:R-:W-:Y:S01]  /*0490*/  VOTEU.ANY UP1, P0 ;  /* 0x0000000000ff7886 */ /* 0x000fe20000020100 */
[----:B------:R-:W-:-:S04]  /*04a0*/  @!UP2 USEL UR4, URZ, 0xffffffff, UP1 ;  /* 0xffffffffff04a887 */ /* 0x000fc80008800000 */
[----:B------:R-:W-:-:S04]  /*04b0*/  ULOP3.LUT UR4, UR4, 0x1, URZ, 0xc0, !UPT ;  /* 0x0000000104047892 */ /* 0x000fc8000f8ec0ff */
[----:B------:R-:W-:-:S11]  /*04c0*/  UISETP.NE.U32.AND UP2, UPT, UR4, 0x1, UPT ;  /* 0x000000010400788c */ /* 0x000fd6000bf45070 */
.L_x_8:
[----:B-1----:R-:W1:Y:S01]  /*04d0*/  SHFL.IDX PT, R2, R169, RZ, 0x1f ;  /* 0x00001fffa9027589 */ /* 0x002e6200000e0000 */
[----:B------:R-:W-:-:S04]  /*04e0*/  UISETP.NE.AND UP1, UPT, UR8, 0x2, UPT ;  /* 0x000000020800788c */ /* 0x000fc8000bf25270 */
[----:B------:R-:W-:Y:S01]  /*04f0*/  USEL UR13, URZ, 0x1, UP1 ;  /* 0x00000001ff0d7887 */ /* 0x000fe20008800000 */
[----:B-1----:R-:W-:-:S13]  /*0500*/  ISETP.NE.AND P0, PT, R2, RZ, PT ;  /* 0x000000ff0200720c */ /* 0x002fda0003f05270 */
[----:B------:R-:W-:Y:S05]  /*0510*/  @P0 BRA `(.L_x_9) ;  /* 0x0000000000500947 */ /* 0x000fea0003800000 */
[----:B------:R-:W1:Y:S01]  /*0520*/  S2UR UR5, SR_CgaCtaId ;  /* 0x00000000000579c3 */ /* 0x000e620000008800 */
[----:B------:R-:W-:Y:S01]  /*0530*/  UMOV UR6, 0x400 ;  /* 0x0000040000067882 */ /* 0x000fe20000000000 */
[----:B------:R-:W-:Y:S01]  /*0540*/  UMOV UR4, 0x1 ;  /* 0x0000000100047882 */ /* 0x000fe20000000000 */
[----:B------:R-:W-:Y:S01]  /*0550*/  ELECT P0, URZ, PT ;  /* 0x0000000000ff782f */ /* 0x000fe20003800000 */
[----:B-1----:R-:W-:Y:S02]  /*0560*/  ULEA UR5, UR5, UR6, 0x18 ;  /* 0x0000000605057291 */ /* 0x002fe4000f8ec0ff */
[----:B------:R-:W-:-:S04]  /*0570*/  UIADD3 UR6, UPT, UPT, -UR4, 0x100000, URZ ;  /* 0x0010000004067890 */ /* 0x000fc8000fffe1ff */
[----:B------:R-:W-:Y:S02]  /*0580*/  USHF.L.U32 UR7, UR6, 0xb, URZ ;  /* 0x0000000b06077899 */ /* 0x000fe400080006ff */
[----:B------:R-:W-:Y:S01]  /*0590*/  USHF.L.U32 UR6, UR6, 0x1, URZ ;  /* 0x0000000106067899 */ /* 0x000fe200080006ff */
[----:B------:R-:W1:Y:S11]  /*05a0*/  FENCE.VIEW.ASYNC.S ;  /* 0x00000000000073c6 */ /* 0x000e760000000000 */
[----:B-1----:R1:W3:Y:S01]  /*05b0*/  SYNCS.EXCH.64 URZ, [UR5], UR6 ;  /* 0x0000000605ff75b2 */ /* 0x0022e20008000100 */
[----:B------:R1:W4:Y:S01]  /*05c0*/  SYNCS.EXCH.64 URZ, [UR5+0x28], UR6 ;  /* 0x0000280605ff75b2 */ /* 0x0003220008000100 */
[----:B------:R1:W1:Y:S01]  /*05d0*/  SYNCS.EXCH.64 URZ, [UR5+0x8], UR6 ;  /* 0x0000080605ff75b2 */ /* 0x0002620008000100 */
[----:B------:R1:W1:Y:S01]  /*05e0*/  SYNCS.EXCH.64 URZ, [UR5+0x30], UR6 ;  /* 0x0000300605ff75b2 */ /* 0x0002620008000100 */
[----:B------:R1:W1:Y:S01]  /*05f0*/  SYNCS.EXCH.64 URZ, [UR5+0x10], UR6 ;  /* 0x0000100605ff75b2 */ /* 0x0002620008000100 */
[----:B------:R1:W1:Y:S01]  /*0600*/  SYNCS.EXCH.64 URZ, [UR5+0x38], UR6 ;  /* 0x0000380605ff75b2 */ /* 0x0002620008000100 */
[----:B------:R1:W1:Y:S01]  /*0610*/  SYNCS.EXCH.64 URZ, [UR5+0x18], UR6 ;  /* 0x0000180605ff75b2 */ /* 0x0002620008000100 */
[----:B------:R1:W1:Y:S01]  /*0620*/  SYNCS.EXCH.64 URZ, [UR5+0x40], UR6 ;  /* 0x0000400605ff75b2 */ /* 0x0002620008000100 */
[----:B------:R1:W1:Y:S01]  /*0630*/  SYNCS.EXCH.64 URZ, [UR5+0x20], UR6 ;  /* 0x0000200605ff75b2 */ /* 0x0002620008000100 */
[----:B------:R1:W1:Y:S01]  /*0640*/  SYNCS.EXCH.64 URZ, [UR5+0x48], UR6 ;  /* 0x0000480605ff75b2 */ /* 0x0002620008000100 */
[----:B------:R-:W-:Y:S01]  /*0650*/  NOP ;  /* 0x0000000000007918 */ /* 0x000fe20000000000 */
.L_x_9:
[----:B------:R-:W2:Y:S01]  /*0660*/  SHFL.IDX PT, R2, R169, RZ, 0x1f ;  /* 0x00001fffa9027589 */ /* 0x000ea200000e0000 */
[----:B------:R-:W-:Y:S01]  /*0670*/  NOP ;  /* 0x0000000000007918 */ /* 0x000fe20000000000 */
[----:B--2---:R-:W-:-:S13]  /*0680*/  ISETP.NE.AND P0, PT, R2, 0x1, PT ;  /* 0x000000010200780c */ /* 0x004fda0003f05270 */
[----:B------:R-:W-:Y:S05]  /*0690*/  @P0 BRA `(.L_x_10) ;  /* 0x0000000000400947 */ /* 0x000fea0003800000 */
[----:B-1----:R-:W1:Y:S01]  /*06a0*/  S2UR UR6, SR_CgaCtaId ;  /* 0x00000000000679c3 */ /* 0x002e620000008800 */
[----:B------:R-:W-:Y:S01]  /*06b0*/  UMOV UR7, 0x400 ;  /* 0x0000040000077882 */ /* 0x000fe20000000000 */
[----:B------:R-:W-:Y:S01]  /*06c0*/  UMOV UR5, 0x20 ;  /* 0x0000002000057882 */ /* 0x000fe20000000000 */
[----:B------:R-:W-:Y:S01]  /*06d0*/  UMOV UR4, 0x80 ;  /* 0x0000008000047882 */ /* 0x000fe20000000000 */
[----:B------:R-:W-:-:S04]  /*06e0*/  UIADD3 UR10, UPT, UPT, -UR5, 0x100000, URZ ;  /* 0x00100000050a7890 */ /* 0x000fc8000fffe1ff */
[----:B------:R-:W-:Y:S02]  /*06f0*/  USHF.L.U32 UR11, UR10, 0xb, URZ ;  /* 0x0000000b0a0b7899 */ /* 0x000fe400080006ff */
[----:B------:R-:W-:Y:S02]  /*0700*/  USHF.L.U32 UR10, UR10, 0x1, URZ ;  /* 0x000000010a0a7899 */ /* 0x000fe400080006ff */
[----:B------:R-:W-:-:S04]  /*0710*/  UIADD3 UR4, UPT, UPT, -UR4, 0x100000, URZ ;  /* 0x0010000004047890 */ /* 0x000fc8000fffe1ff */
[----:B------:R-:W-:Y:S02]  /*0720*/  USHF.L.U32 UR5, UR4, 0xb, URZ ;  /* 0x0000000b04057899 */ /* 0x000fe400080006ff */
[----:B------:R-:W-:Y:S01]  /*0730*/  USHF.L.U32 UR4, UR4, 0x1, URZ ;  /* 0x0000000104047899 */ /* 0x000fe200080006ff */
[----:B------:R-:W-:Y:S01]  /*0740*/  ELECT P0, URZ, PT ;  /* 0x0000000000ff782f */ /* 0x000fe20003800000 */
[----:B-1----:R-:W-:Y:S01]  /*0750*/  ULEA UR6, UR6, UR7, 0x18 ;  /* 0x0000000706067291 */ /* 0x002fe2000f8ec0ff */
[----:B------:R-:W1:Y:S11]  /*0760*/  FENCE.VIEW.ASYNC.S ;  /* 0x00000000000073c6 */ /* 0x000e760000000000 */
[----:B-1----:R2:W1:Y:S01]  /*0770*/  SYNCS.EXCH.64 URZ, [UR6+0x50], UR10 ;  /* 0x0000500a06ff75b2 */ /* 0x0024620008000100 */
[----:B------:R2:W1:Y:S02]  /*0780*/  SYNCS.EXCH.64 URZ, [UR6+0x58], UR4 ;  /* 0x0000580406ff75b2 */ /* 0x0004640008000100 */
[----:B--2---:R-:W-:Y:S01]  /*0790*/  NOP ;  /* 0x0000000000007918 */ /* 0x004fe20000000000 */
.L_x_10:
[----:B------:R-:W2:Y:S01]  /*07a0*/  SHFL.IDX PT, R2, R169, RZ, 0x1f ;  /* 0x00001fffa9027589 */ /* 0x000ea200000e0000 */
[----:B------:R-:W-:Y:S01]  /*07b0*/  NOP ;  /* 0x0000000000007918 */ /* 0x000fe20000000000 */
[----:B--2---:R-:W-:-:S13]  /*07c0*/  ISETP.NE.AND P0, PT, R2, 0x3, PT ;  /* 0x000000030200780c */ /* 0x004fda0003f05270 */
[----:B------:R-:W-:Y:S05]  /*07d0*/  @P0 BRA `(.L_x_11) ;  /* 0x0000000000300947 */ /* 0x000fea0003800000 */
[----:B-1----:R-:W1:Y:S01]  /*07e0*/  S2UR UR5, SR_CgaCtaId ;  /* 0x00000000000579c3 */ /* 0x002e620000008800 */
        /* <DEDUP_REMOVED lines=8> */
[----:B-1----:R2:W1:Y:S01]  /*0870*/  SYNCS.EXCH.64 URZ, [UR5+0x60], UR6 ;  /* 0x0000600605ff75b2 */ /* 0x0024620008000100 */
[----:B------:R2:W1:Y:S02]  /*0880*/  SYNCS.EXCH.64 URZ, [UR5+0x68], UR6 ;  /* 0x0000680605ff75b2 */ /* 0x0004640008000100 */
[----:B--2---:R-:W-:Y:S01]  /*0890*/  NOP ;  /* 0x0000000000007918 */ /* 0x004fe20000000000 */
.L_x_11:
[----:B------:R-:W2:Y:S01]  /*08a0*/  SHFL.IDX PT, R2, R169, RZ, 0x1f ;  /* 0x00001fffa9027589 */ /* 0x000ea200000e0000 */
[----:B------:R-:W-:Y:S01]  /*08b0*/  NOP ;  /* 0x0000000000007918 */ /* 0x000fe20000000000 */
[----:B--2---:R-:W-:-:S13]  /*08c0*/  ISETP.NE.AND P0, PT, R2, 0x4, PT ;  /* 0x000000040200780c */ /* 0x004fda0003f05270 */
[----:B------:R-:W-:Y:S05]  /*08d0*/  @P0 BRA `(.L_x_12) ;  /* 0x00000000004c0947 */ /* 0x000fea0003800000 */
[----:B-1----:R-:W1:Y:S01]  /*08e0*/  S2UR UR5, SR_CgaCtaId ;  /* 0x00000000000579c3 */ /* 0x002e620000008800 */
[----:B------:R-:W-:Y:S01]  /*08f0*/  UMOV UR7, 0x100 ;  /* 0x0000010000077882 */ /* 0x000fe20000000000 */
[----:B------:R-:W-:Y:S01]  /*0900*/  UMOV UR6, 0x400 ;  /* 0x0000040000067882 */ /* 0x000fe20000000000 */
[----:B------:R-:W-:Y:S01]  /*0910*/  USEL UR7, UR7, 0xe0, UP2 ;  /* 0x000000e007077887 */ /* 0x000fe20009000000 */
[----:B------:R-:W-:Y:S01]  /*0920*/  UMOV UR4, 0x1 ;  /* 0x0000000100047882 */ /* 0x000fe20000000000 */
[----:B------:R-:W-:Y:S01]  /*0930*/  ELECT P0, URZ, PT ;  /* 0x0000000000ff782f */ /* 0x000fe20003800000 */
[----:B------:R-:W-:-:S04]  /*0940*/  UIADD3 UR10, UPT, UPT, -UR4, 0x100000, URZ ;  /* 0x00100000040a7890 */ /* 0x000fc8000fffe1ff */
[----:B------:R-:W-:Y:S02]  /*0950*/  USHF.L.U32 UR11, UR10, 0xb, URZ ;  /* 0x0000000b0a0b7899 */ /* 0x000fe400080006ff */
[----:B------:R-:W-:Y:S02]  /*0960*/  USHF.L.U32 UR10, UR10, 0x1, URZ ;  /* 0x000000010a0a7899 */ /* 0x000fe400080006ff */
[----:B-1----:R-:W-:Y:S02]  /*0970*/  ULEA UR5, UR5, UR6, 0x18 ;  /* 0x0000000605057291 */ /* 0x002fe4000f8ec0ff */
[----:B------:R-:W-:-:S04]  /*0980*/  UIADD3 UR6, UPT, UPT, -UR7, 0x100000, URZ ;  /* 0x0010000007067890 */ /* 0x000fc8000fffe1ff */
[----:B------:R-:W-:Y:S02]  /*0990*/  USHF.L.U32 UR7, UR6, 0xb, URZ ;  /* 0x0000000b06077899 */ /* 0x000fe400080006ff */
[----:B------:R-:W-:Y:S01]  /*09a0*/  USHF.L.U32 UR6, UR6, 0x1, URZ ;  /* 0x0000000106067899 */ /* 0x000fe200080006ff */
[----:B------:R-:W1:Y:S03]  /*09b0*/  FENCE.VIEW.ASYNC.S ;  /* 0x00000000000073c6 */ /* 0x000e660000000000 */
[----:B-1----:R2:W1:Y:S08]  /*09c0*/  SYNCS.EXCH.64 URZ, [UR5+0x70], UR10 ;  /* 0x0000700a05ff75b2 */ /* 0x0024700008000100 */
[----:B------:R2:W1:Y:S01]  /*09d0*/  SYNCS.EXCH.64 URZ, [UR5+0x80], UR6 ;  /* 0x0000800605ff75b2 */ /* 0x0004620008000100 */
[----:B------:R2:W1:Y:S01]  /*09e0*/  SYNCS.EXCH.64 URZ, [UR5+0x78], UR10 ;  /* 0x0000780a05ff75b2 */ /* 0x0004620008000100 */
[----:B------:R2:W1:Y:S02]  /*09f0*/  SYNCS.EXCH.64 URZ, [UR5+0x88], UR6 ;  /* 0x0000880605ff75b2 */ /* 0x0004640008000100 */
[----:B--2---:R-:W-:Y:S01]  /*0a00*/  NOP ;  /* 0x0000000000007918 */ /* 0x004fe20000000000 */
.L_x_12:
        /* <DEDUP_REMOVED lines=18> */
[----:B------:R2:W1:Y:S01]  /*0b30*/  SYNCS.EXCH.64 URZ, [UR6+0xb0], UR4 ;  /* 0x0000b00406ff75b2 */ /* 0x0004620008000100 */
[----:B------:R2:W1:Y:S01]  /*0b40*/  SYNCS.EXCH.64 URZ, [UR6+0x98], UR10 ;  /* 0x0000980a06ff75b2 */ /* 0x0004620008000100 */
[----:B------:R2:W1:Y:S01]  /*0b50*/  SYNCS.EXCH.64 URZ, [UR6+0xb8], UR4 ;  /* 0x0000b80406ff75b2 */ /* 0x0004620008000100 */
[----:B------:R2:W1:Y:S01]  /*0b60*/  SYNCS.EXCH.64 URZ, [UR6+0xa0], UR10 ;  /* 0x0000a00a06ff75b2 */ /* 0x0004620008000100 */
[----:B------:R2:W1:Y:S01]  /*0b70*/  SYNCS.EXCH.64 URZ, [UR6+0xc0], UR4 ;  /* 0x0000c00406ff75b2 */ /* 0x0004620008000100 */
[----:B------:R2:W1:Y:S01]  /*0b80*/  SYNCS.EXCH.64 URZ, [UR6+0xa8], UR10 ;  /* 0x0000a80a06ff75b2 */ /* 0x0004620008000100 */
[----:B------:R2:W1:Y:S02]  /*0b90*/  SYNCS.EXCH.64 URZ, [UR6+0xc8], UR4 ;  /* 0x0000c80406ff75b2 */ /* 0x0004640008000100 */
[----:B--2---:R-:W-:Y:S01]  /*0ba0*/  NOP ;  /* 0x0000000000007918 */ /* 0x004fe20000000000 */
.L_x_13:
        /* <DEDUP_REMOVED lines=14> */
[----:B------:R2:W1:Y:S01]  /*0c90*/  SYNCS.EXCH.64 URZ, [UR5+0xe0], UR6 ;  /* 0x0000e00605ff75b2 */ /* 0x0004620008000100 */
[----:B------:R2:W1:Y:S01]  /*0ca0*/  SYNCS.EXCH.64 URZ, [UR5+0xd8], UR6 ;  /* 0x0000d80605ff75b2 */ /* 0x0004620008000100 */
[----:B------:R2:W1:Y:S02]  /*0cb0*/  SYNCS.EXCH.64 URZ, [UR5+0xe8], UR6 ;  /* 0x0000e80605ff75b2 */ /* 0x0004640008000100 */
[----:B--2---:R-:W-:Y:S01]  /*0cc0*/  NOP ;  /* 0x0000000000007918 */ /* 0x004fe20000000000 */
.L_x_14:
[----:B-1----:R-:W1:Y:S01]  /*0cd0*/  S2UR UR5, SR_CTAID.X ;  /* 0x00000000000579c3 */ /* 0x002e620000002500 */
[----:B------:R-:W-:-:S05]  /*0ce0*/  CS2R.32 R165, SR_CgaSize ;  /* 0x0000000000a57805 */ /* 0x000fca0000008a00 */
[----:B------:R-:W-:-:S05]  /*0cf0*/  IMAD R165, R165, -0xa0, RZ ;  /* 0xffffff60a5a57824 */ /* 0x000fca00078e02ff */
[----:B------:R-:W-:-:S14]  /*0d00*/  R2UR UR7, R165 ;  /* 0x00000000a50772ca */ /* 0x000fdc00000e0000 */
[----:B------:R-:W2:Y:S01]  /*0d10*/  LDCU UR7, c[0x0][UR7+0x2b0] ;  /* 0x00005600070777ac */ /* 0x000ea20008000800 */
[----:B------:R-:W-:Y:S01]  /*0d20*/  NOP ;  /* 0x0000000000007918 */ /* 0x000fe20000000000 */
[----:B------:R-:W-:-:S05]  /*0d30*/  CS2R.32 R165, SR_CgaSize ;  /* 0x0000000000a57805 */ /* 0x000fca0000008a00 */
[----:B------:R-:W-:-:S05]  /*0d40*/  IMAD R165, R165, -0xa0, RZ ;  /* 0xffffff60a5a57824 */ /* 0x000fca00078e02ff */
[----:B------:R-:W-:-:S14]  /*0d50*/  R2UR UR6, R165 ;  /* 0x00000000a50672ca */ /* 0x000fdc00000e0000 */
[----:B------:R-:W3:Y:S01]  /*0d60*/  LDCU UR6, c[0x0][UR6+0x2b4] ;  /* 0x00005680060677ac */ /* 0x000ee20008000800 */
[----:B------:R-:W4:Y:S08]  /*0d70*/  S2UR UR4, SR_CTAID.Y ;  /* 0x00000000000479c3 */ /* 0x000f300000002600 */
[----:B------:R-:W3:Y:S01]  /*0d80*/  LDC R9, c[0x0][0xb24] ;  /* 0x0002c900ff097b82 */ /* 0x000ee20000000800 */
[----:B-1----:R-:W-:-:S02]  /*0d90*/  I2FP.F32.U32 R5, UR5 ;  /* 0x0000000500057c45 */ /* 0x002fc40008201000 */
[----:B------:R-:W-:-:S05]  /*0da0*/  CS2R.32 R3, SR_CgaSize ;  /* 0x0000000000037805 */ /* 0x000fca0000008a00 */
[----:B------:R-:W-:-:S06]  /*0db0*/  IMAD R3, R3, -0xa0, RZ ;  /* 0xffffff6003037824 */ /* 0x000fcc00078e02ff */
[----:B------:R-:W1:Y:S01]  /*0dc0*/  LDC R3, c[0x0][R3+0x2a0] ;  /* 0x0000a80003037b82 */ /* 0x000e620000000800 */
[----:B------:R-:W-:Y:S01]  /*0dd0*/  MOV R165, UR5 ;  /* 0x0000000500a57c02 */ /* 0x000fe20008000f00 */
[----:B--2---:R-:W-:Y:S01]  /*0de0*/  FMUL R5, R5, UR7 ;  /* 0x0000000705057c20 */ /* 0x004fe20008400000 */
[----:B----4-:R-:W-:Y:S02]  /*0df0*/  I2FP.F32.U32 R4, UR4 ;  /* 0x0000000400047c45 */ /* 0x010fe40008201000 */
[----:B------:R-:W-:-:S05]  /*0e00*/  CS2R.32 R2, SR_CgaSize ;  /* 0x0000000000027805 */ /* 0x000fca0000008a00 */
[----:B------:R-:W-:-:S06]  /*0e10*/  IMAD R2, R2, -0xa0, RZ ;  /* 0xffffff6002027824 */ /* 0x000fcc00078e02ff */
[----:B------:R-:W2:Y:S01]  /*0e20*/  LDC R2, c[0x0][R2+0x2a4] ;  /* 0x0000a90002027b82 */ /* 0x000ea20000000800 */
[----:B------:R-:W4:Y:S01]  /*0e30*/  F2I.U32.TRUNC.NTZ R154, R5 ;  /* 0x00000005009a7305 */ /* 0x000f22000020f000 */
[----:B------:R-:W-:Y:S01]  /*0e40*/  MOV R155, UR4 ;  /* 0x00000004009b7c02 */ /* 0x000fe20008000f00 */
[----:B---3--:R-:W-:-:S05]  /*0e50*/  FMUL R4, R4, UR6 ;  /* 0x0000000604047c20 */ /* 0x008fca0008400000 */
[----:B------:R-:W-:Y:S01]  /*0e60*/  BAR.SYNC.DEFER_BLOCKING 0x0 ;  /* 0x0000000000007b1d */ /* 0x000fe20000010000 */
[----:B------:R-:W-:-:S05]  /*0e70*/  ISETP.GE.AND P0, PT, R9, 0x1, PT ;  /* 0x000000010900780c */ /* 0x000fca0003f06270 */
[----:B------:R-:W3:Y:S02]  /*0e80*/  F2I.U32.TRUNC.NTZ R143, R4 ;  /* 0x00000004008f7305 */ /* 0x000ee4000020f000 */
[----:B------:R-:W2:Y:S01]  /*0e90*/  S2UR UR36, SR_CTAID.Z ;  /* 0x00000000002479c3 */ /* 0x000ea20000002700 */
[----:B----4-:R-:W-:-:S05]  /*0ea0*/  IADD3 R154, PT, PT, -R154, RZ, RZ ;  /* 0x000000ff9a9a7210 */ /* 0x010fca0007ffe1ff */
[----:B-1----:R-:W-:Y:S01]  /*0eb0*/  IMAD R154, R3, R154, UR5 ;  /* 0x00000005039a7e24 */ /* 0x002fe2000f8e029a */
[----:B---3--:R-:W-:-:S05]  /*0ec0*/  IADD3 R143, PT, PT, -R143, RZ, RZ ;  /* 0x000000ff8f8f7210 */ /* 0x008fca0007ffe1ff */
[----:B--2---:R-:W-:Y:S01]  /*0ed0*/  IMAD R143, R2, R143, UR4 ;  /* 0x00000004028f7e24 */ /* 0x004fe2000f8e028f */
[----:B------:R-:W-:Y:S06]  /*0ee0*/  @!P0 BRA `(.L_x_15) ;  /* 0x0000000000b88947 */ /* 0x000fec0003800000 */
[----:B------:R-:W1:Y:S01]  /*0ef0*/  LDC.64 R4, c[0x0][0xb18] ;  /* 0x0002c600ff047b82 */ /* 0x000e620000000a00 */
[----:B------:R-:W-:-:S07]  /*0f00*/  ISETP.NE.AND P0, PT, R9, 0x1, PT ;  /* 0x000000010900780c */ /* 0x000fce0003f05270 */
[----:B------:R-:W2:Y:S08]  /*0f10*/  LDC R10, c[0x0][0xb0c] ;  /* 0x0002c300ff0a7b82 */ /* 0x000eb00000000800 */
[----:B------:R-:W3:Y:S08]  /*0f20*/  LDC R11, c[0x0][0x370] ;  /* 0x0000dc00ff0b7b82 */ /* 0x000ef00000000800 */
[----:B------:R-:W4:Y:S01]  /*0f30*/  LDC R12, c[0x0][0x374] ;  /* 0x0000dd00ff0c7b82 */ /* 0x000f220000000800 */
[----:B-1----:R-:W-:-:S07]  /*0f40*/  ISETP.NE.AND P1, PT, R4, 0x1, PT ;  /* 0x000000010400780c */ /* 0x002fce0003f25270 */
[----:B------:R-:W3:Y:S01]  /*0f50*/  LDC.64 R6, c[0x0][0xb10] ;  /* 0x0002c400ff067b82 */ /* 0x000ee20000000a00 */
[----:B--2---:R-:W-:-:S07]  /*0f60*/  ISETP.NE.AND P2, PT, R10, 0x1, PT ;  /* 0x000000010a00780c */ /* 0x004fce0003f45270 */
[----:B------:R-:W1:Y:S08]  /*0f70*/  LDC R8, c[0x0][0xb20] ;  /* 0x0002c800ff087b82 */ /* 0x000e700000000800 */
[----:B------:R-:W2:Y:S01]  /*0f80*/  LDC.64 R2, c[0x0][0xb28] ;  /* 0x0002ca00ff027b82 */ /* 0x000ea20000000a00 */
[----:B----4-:R-:W-:-:S04]  /*0f90*/  IMAD.HI.U32 R13, R12, R5, RZ ;  /* 0x000000050c0d7227 */ /* 0x010fc800078e00ff */
[----:B------:R-:W-:-:S04]  /*0fa0*/  IMAD.HI.U32 R5, R155, R5, RZ ;  /* 0x000000059b057227 */ /* 0x000fc800078e00ff */
[----:B---3--:R-:W-:-:S04]  /*0fb0*/  IMAD.HI.U32 R14, R11, R6, RZ ;  /* 0x000000060b0e7227 */ /* 0x008fc800078e00ff */
[----:B------:R-:W-:Y:S01]  /*0fc0*/  IMAD.HI.U32 R16, R165, R6, RZ ;  /* 0x00000006a5107227 */ /* 0x000fe200078e00ff */
[-C--:B------:R-:W-:Y:S02]  /*0fd0*/  @P2 SHF.R.U32.HI R11, RZ, R7.reuse, R14 ;  /* 0x00000007ff0b2219 */ /* 0x080fe4000001160e */
[-C--:B-1----:R-:W-:Y:S02]  /*0fe0*/  @P1 SHF.R.U32.HI R12, RZ, R8.reuse, R13 ;  /* 0x00000008ff0c1219 */ /* 0x082fe4000001160d */
[----:B------:R-:W-:Y:S02]  /*0ff0*/  SHF.R.U32.HI R8, RZ, R8, R5 ;  /* 0x00000008ff087219 */ /* 0x000fe40000011605 */
[----:B------:R-:W-:Y:S02]  /*1000*/  SHF.R.U32.HI R16, RZ, R7, R16 ;  /* 0x00000007ff107219 */ /* 0x000fe40000011610 */
[----:B------:R-:W-:Y:S01]  /*1010*/  SEL R5, R155, R8, !P1 ;  /* 0x000000089b057207 */ /* 0x000fe20004800000 */
[----:B--2---:R-:W-:Y:S01]  /*1020*/  IMAD.HI.U32 R14, R12, R2, RZ ;  /* 0x000000020c0e7227 */ /* 0x004fe200078e00ff */
[----:B------:R-:W-:-:S03]  /*1030*/  SEL R7, R165, R16, !P2 ;  /* 0x00000010a5077207 */ /* 0x000fc60005000000 */
[----:B------:R-:W-:Y:S01]  /*1040*/  IMAD.HI.U32 R6, R11, R2, RZ ;  /* 0x000000020b067227 */ /* 0x000fe200078e00ff */
[----:B------:R-:W-:-:S04]  /*1050*/  @P0 SHF.R.U32.HI R12, RZ, R3, R14 ;  /* 0x00000003ff0c0219 */ /* 0x000fc8000001160e */
[----:B------:R-:W-:Y:S01]  /*1060*/  @P0 SHF.R.U32.HI R11, RZ, R3, R6 ;  /* 0x00000003ff0b0219 */ /* 0x000fe20000011606 */
[----:B------:R-:W-:-:S04]  /*1070*/  IMAD R12, R12, R9, RZ ;  /* 0x000000090c0c7224 */ /* 0x000fc800078e02ff */
[----:B------:R-:W-:Y:S01]  /*1080*/  IMAD R6, R11, R9, RZ ;  /* 0x000000090b067224 */ /* 0x000fe200078e02ff */
[----:B------:R-:W-:-:S04]  /*1090*/  ISETP.GE.AND P1, PT, R5, R12, PT ;  /* 0x0000000c0500720c */ /* 0x000fc80003f26270 */
[----:B------:R-:W-:Y:S01]  /*10a0*/  ISETP.GE.OR P1, PT, R7, R6, P1 ;  /* 0x000000060700720c */ /* 0x000fe20000f26670 */
[----:B------:R-:W-:-:S05]  /*10b0*/  IMAD.HI.U32 R6, R5, R2, RZ ;  /* 0x0000000205067227 */ /* 0x000fca00078e00ff */
[----:B------:R-:W-:-:S04]  /*10c0*/  SHF.R.U32.HI R6, RZ, R3, R6 ;  /* 0x00000003ff067219 */ /* 0x000fc80000011606 */
[----:B------:R-:W-:-:S03]  /*10d0*/  SEL R6, R5, R6, !P0 ;  /* 0x0000000605067207 */ /* 0x000fc60004000000 */
[----:B------:R-:W-:Y:S01]  /*10e0*/  @!P1 IMAD.HI.U32 R8, R7, R2, RZ ;  /* 0x0000000207089227 */ /* 0x000fe200078e00ff */
[----:B------:R-:W-:-:S04]  /*10f0*/  IADD3 R2, PT, PT, -R6, RZ, RZ ;  /* 0x000000ff06027210 */ /* 0x000fc80007ffe1ff */
[----:B------:R-:W-:Y:S01]  /*1100*/  @!P1 SHF.R.U32.HI R8, RZ, R3, R8 ;  /* 0x00000003ff089219 */ /* 0x000fe20000011608 */
[----:B------:R-:W-:-:S03]  /*1110*/  IMAD R2, R9, R2, R5 ;  /* 0x0000000209027224 */ /* 0x000fc600078e0205 */
[----:B------:R-:W-:Y:S02]  /*1120*/  @!P1 SEL R3, R7, R8, !P0 ;  /* 0x0000000807039207 */ /* 0x000fe40004000000 */
[----:B------:R-:W-:-:S03]  /*1130*/  IADD3 R8, PT, PT, -R5, RZ, RZ ;  /* 0x000000ff05087210 */ /* 0x000fc60007ffe1ff */
[--C-:B------:R-:W-:Y:S02]  /*1140*/  @!P1 IMAD.IADD R6, R6, 0x1, -R3.reuse ;  /* 0x0000000106069824 */ /* 0x100fe400078e0a03 */
[----:B------:R-:W-:Y:S01]  /*1150*/  @!P1 IMAD R3, R2, R11, R3 ;  /* 0x0000000b02039224 */ /* 0x000fe200078e0203 */
[----:B------:R-:W-:Y:S01]  /*1160*/  IADD3 R2, PT, PT, -R7, RZ, RZ ;  /* 0x000000ff07027210 */ /* 0x000fe20007ffe1ff */
[----:B------:R-:W-:Y:S02]  /*1170*/  @!P1 IMAD R5, R6, R9, R7 ;  /* 0x0000000906059224 */ /* 0x000fe400078e0207 */
[----:B------:R-:W-:Y:S02]  /*1180*/  IMAD R8, R4, R8, R155 ;  /* 0x0000000804087224 */ /* 0x000fe400078e029b */
[----:B------:R-:W-:Y:S02]  /*1190*/  @!P1 IMAD.MOV.U32 R7, RZ, RZ, R3 ;  /* 0x000000ffff079224 */ /* 0x000fe400078e0003 */
[----:B------:R-:W-:-:S02]  /*11a0*/  IMAD R2, R10, R2, R165 ;  /* 0x000000020a027224 */ /* 0x000fc400078e02a5 */
[----:B------:R-:W-:Y:S02]  /*11b0*/  IMAD R155, R5, R4, R8 ;  /* 0x00000004059b7224 */ /* 0x000fe400078e0208 */
[----:B------:R-:W-:Y:S02]  /*11c0*/  IMAD R165, R7, R10, R2 ;  /* 0x0000000a07a57224 */ /* 0x000fe400078e0202 */
.L_x_15:
[----:B------:R-:W1:Y:S01]  /*11d0*/  LDCU UR4, c[0x0][0xb30] ;  /* 0x00016600ff0477ac */ /* 0x000e620008000800 */
[----:B------:R-:W2:Y:S08]  /*11e0*/  S2UR UR37, SR_CgaCtaId ;  /* 0x00000000002579c3 */ /* 0x000eb00000008800 */
[----:B------:R-:W3:Y:S01]  /*11f0*/  LDC R72, c[0x0][0xb24] ;  /* 0x0002c900ff487b82 */ /* 0x000ee20000000800 */
[----:B-1----:R-:W-:-:S09]  /*1200*/  UISETP.NE.AND UP1, UPT, UR4, 0x1, UPT ;  /* 0x000000010400788c */ /* 0x002fd2000bf25270 */
[----:B--2---:R-:W-:Y:S05]  /*1210*/  BRA.U UP1, `(.L_x_16) ;  /* 0x0000000101407547 */ /* 0x004fea000b800000 */
[----:B------:R-:W1:Y:S08]  /*1220*/  LDC.64 R4, c[0x0][0xb10] ;  /* 0x0002c400ff047b82 */ /* 0x000e700000000a00 */
[----:B------:R-:W2:Y:S08]  /*1230*/  LDC.64 R2, c[0x0][0xb18] ;  /* 0x0002c600ff027b82 */ /* 0x000eb00000000a00 */
[----:B------:R-:W4:Y:S08]  /*1240*/  LDC R6, c[0x0][0xb20] ;  /* 0x0002c800ff067b82 */ /* 0x000f300000000800 */
[----:B------:R-:W3:Y:S01]  /*1250*/  LDC R8, c[0x0][0xb0c] ;  /* 0x0002c300ff087b82 */ /* 0x000ee20000000800 */
[----:B-1----:R-:W-:-:S05]  /*1260*/  IMAD.HI.U32 R4, R165, R4, RZ ;  /* 0x00000004a5047227 */ /* 0x002fca00078e00ff */
[----:B------:R-:W-:Y:S01]  /*1270*/  SHF.R.U32.HI R4, RZ, R5, R4 ;  /* 0x00000005ff047219 */ /* 0x000fe20000011604 */
[----:B--2---:R-:W-:Y:S01]  /*1280*/  IMAD.HI.U32 R3, R155, R3, RZ ;  /* 0x000000039b037227 */ /* 0x004fe200078e00ff */
[----:B------:R-:W-:-:S04]  /*1290*/  ISETP.NE.AND P0, PT, R2, 0x1, PT ;  /* 0x000000010200780c */ /* 0x000fc80003f05270 */
[----:B----4-:R-:W-:-:S04]  /*12a0*/  SHF.R.U32.HI R6, RZ, R6, R3 ;  /* 0x00000006ff067219 */ /* 0x010fc80000011603 */
[----:B------:R-:W-:Y:S02]  /*12b0*/  SEL R3, R155, R6, !P0 ;  /* 0x000000069b037207 */ /* 0x000fe40004000000 */
[----:B---3--:R-:W-:-:S04]  /*12c0*/  ISETP.NE.AND P1, PT, R8, 0x1, PT ;  /* 0x000000010800780c */ /* 0x008fc80003f25270 */
[----:B------:R-:W-:-:S05]  /*12d0*/  SEL R4, R165, R4, !P1 ;  /* 0x00000004a5047207 */ /* 0x000fca0004800000 */
[----:B------:R-:W-:Y:S02]  /*12e0*/  IMAD.IADD R5, R3, 0x1, -R4 ;  /* 0x0000000103057824 */ /* 0x000fe400078e0a04 */
[----:B------:R-:W-:Y:S02]  /*12f0*/  IMAD.IADD R3, R4, 0x1, -R3 ;  /* 0x0000000104037824 */ /* 0x000fe400078e0a03 */
[----:B------:R-:W-:Y:S02]  /*1300*/  IMAD R165, R5, R8, R165 ;  /* 0x0000000805a57224 */ /* 0x000fe400078e02a5 */
[----:B------:R-:W-:-:S07]  /*1310*/  IMAD R155, R3, R2, R155 ;  /* 0x00000002039b7224 */ /* 0x000fce00078e029b */
.L_x_16:
[----:B------:R-:W-:Y:S01]  /*1320*/  BAR.SYNC.DEFER_BLOCKING 0x0 ;  /* 0x0000000000007b1d */ /* 0x000fe20000010000 */
[----:B------:R-:W-:Y:S01]  /*1330*/  UISETP.NE.AND UP1, UPT, UR8, 0x2, UPT ;  /* 0x000000020800788c */ /* 0x000fe2000bf25270 */
[----:B------:R-:W-:Y:S02]  /*1340*/  ISETP.NE.OR P5, PT, R0, 0x2, !P5 ;  /* 0x000000020000780c */ /* 0x000fe40006fa5670 */
[----:B------:R-:W-:-:S06]  /*1350*/  LOP3.LUT R2, R166, 0x1f, RZ, 0xc0, !PT ;  /* 0x0000001fa6027812 */ /* 0x000fcc00078ec0ff */
[----:B------:R-:W-:Y:S05]  /*1360*/  BRA.U UP1, `(.L_x_17) ;  /* 0x0000001101807547 */ /* 0x000fea000b800000 */
[----:B------:R-:W1:Y:S01]  /*1370*/  LDCU UR13, c[0x0][0x38c] ;  /* 0x00007180ff0d77ac */ /* 0x000e620008000800 */
[----:B------:R-:W2:Y:S01]  /*1380*/  LDC R9, c[0x0][0x370] ;  /* 0x0000dc00ff097b82 */ /* 0x000ea20000000800 */
[----:B------:R-:W-:Y:S01]  /*1390*/  PLOP3.LUT P1, PT, PT, PT, UP2, 0x80, 0x8 ;  /* 0x000000000008781c */ /* 0x000fe20003f2f028 */
[----:B------:R-:W-:Y:S01]  /*13a0*/  IMAD.MOV.U32 R15, RZ, RZ, 0x1 ;  /* 0x00000001ff0f7424 */ /* 0x000fe200078e00ff */
[----:B------:R-:W-:Y:S01]  /*13b0*/  ISETP.EQ.OR P4, PT, R2, RZ, P5 ;  /* 0x000000ff0200720c */ /* 0x000fe20002f82670 */
[----:B------:R-:W-:Y:S01]  /*13c0*/  IMAD.MOV.U32 R14, RZ, RZ, RZ ;  /* 0x000000ffff0e7224 */ /* 0x000fe200078e00ff */
[----:B------:R-:W-:Y:S02]  /*13d0*/  PLOP3.LUT P1, PT, P1, PT, PT, 0x8, 0x80 ;  /* 0x000000000080781c */ /* 0x000fe40000f2e170 */
[----:B------:R-:W-:Y:S01]  /*13e0*/  CS2R R12, SRZ ;  /* 0x00000000000c7805 */ /* 0x000fe2000001ff00 */
[----:B------:R-:W-:Y:S01]  /*13f0*/  IMAD.MOV.U32 R10, RZ, RZ, 0x1 ;  /* 0x00000001ff0a7424 */ /* 0x000fe200078e00ff */
[----:B------:R-:W4:Y:S01]  /*1400*/  LDC R0, c[0x0][0x374] ;  /* 0x0000dd00ff007b82 */ /* 0x000f220000000800 */
[----:B------:R-:W2:Y:S01]  /*1410*/  LDCU.64 UR22, c[0x0][0x348] ;  /* 0x00006900ff1677ac */ /* 0x000ea20008000a00 */
[----:B------:R-:W-:Y:S01]  /*1420*/  UMOV UR6, URZ ;  /* 0x000000ff00067c82 */ /* 0x000fe20008000000 */
[----:B-1----:R-:W-:-:S04]  /*1430*/  UIADD3 UR5, UPT, UPT, UR13, 0x3f, URZ ;  /* 0x0000003f0d057890 */ /* 0x002fc8000fffe0ff */
[----:B------:R-:W-:-:S04]  /*1440*/  USHF.R.S32.HI UR4, URZ, 0x1f, UR5 ;  /* 0x0000001fff047899 */ /* 0x000fc80008011405 */
[----:B------:R-:W-:-:S04]  /*1450*/  ULEA.HI UR4, UR4, UR5, URZ, 0x6 ;  /* 0x0000000504047291 */ /* 0x000fc8000f8f30ff */
[----:B------:R-:W-:Y:S02]  /*1460*/  USHF.R.S32.HI UR15, URZ, 0x6, UR4 ;  /* 0x00000006ff0f7899 */ /* 0x000fe40008011404 */
[----:B------:R-:W-:Y:S02]  /*1470*/  UIADD3 UR4, UPT, UPT, UR13, -0x1, URZ ;  /* 0xffffffff0d047890 */ /* 0x000fe4000fffe0ff */
[----:B------:R-:W-:Y:S02]  /*1480*/  UISETP.LT.U32.AND UP0, UPT, UR15, 0x5, UPT ;  /* 0x000000050f00788c */ /* 0x000fe4000bf01070 */
[----:B------:R-:W-:Y:S02]  /*1490*/  UISETP.GE.U32.AND UP1, UPT, UR4, -0x7f, UPT ;  /* 0xffffff810400788c */ /* 0x000fe4000bf26070 */
[----:B------:R-:W-:Y:S02]  /*14a0*/  USEL UR14, UR15, 0x5, UP0 ;  /* 0x000000050f0e7887 */ /* 0x000fe40008000000 */
[----:B------:R-:W-:-:S02]  /*14b0*/  UIADD3 UR13, UPT, UPT, UR13, 0x7e, URZ ;  /* 0x0000007e0d0d7890 */ /* 0x000fc4000fffe0ff */
[----:B------:R-:W-:Y:S02]  /*14c0*/  UIADD3 UR5, UPT, UPT, UR14, -0x1, URZ ;  /* 0xffffffff0e057890 */ /* 0x000fe4000fffe0ff */
[----:B------:R-:W-:-:S03]  /*14d0*/  UIADD3 UR7, UPT, UPT, UR15, -UR14, URZ ;  /* 0x8000000e0f077290 */ /* 0x000fc6000fffe0ff */
[----:B------:R-:W-:-:S04]  /*14e0*/  @UP1 UIADD3 UR5, UPT, UPT, UR14, URZ, URZ ;  /* 0x000000ff0e051290 */ /* 0x000fc8000fffe0ff */
[----:B--2---:R-:W-:-:S12]  /*14f0*/  UIADD3 UR5, UPT, UPT, UR5, 0x1, URZ ;  /* 0x0000000105057890 */ /* 0x004fd8000fffe0ff */
.L_x_35:
[----:B------:R-:W-:Y:S01]  /*1500*/  UISETP.NE.AND UP0, UPT, UR37, URZ, UPT ;  /* 0x000000ff2500728c */ /* 0x000fe2000bf05270 */
[----:B------:R-:W1:Y:S08]  /*1510*/  S2UR UR37, SR_CgaCtaId ;  /* 0x00000000002579c3 */ /* 0x000e700000008800 */
[----:B------:R-:W-:Y:S05]  /*1520*/  BRA.U UP0, `(.L_x_18) ;  /* 0x0000000100347547 */ /* 0x000fea000b800000 */
[----:B------:R-:W2:Y:S01]  /*1530*/  S2R R2, SR_CgaCtaId ;  /* 0x0000000000027919 */ /* 0x000ea20000008800 */
[----:B------:R-:W-:-:S04]  /*1540*/  MOV R3, 0x400 ;  /* 0x0000040000037802 */ /* 0x000fc80000000f00 */
[----:B--2---:R-:W-:Y:S02]  /*1550*/  LEA R3, R2, R3, 0x18 ;  /* 0x0000000302037211 */ /* 0x004fe400078ec0ff */
[----:B------:R-:W-:-:S03]  /*1560*/  SHF.L.U32 R2, R10, 0x1f, RZ ;  /* 0x0000001f0a027819 */ /* 0x000fc600000006ff */
[----:B------:R-:W-:-:S04]  /*1570*/  IMAD R3, R12, 0x8, R3 ;  /* 0x000000080c037824 */ /* 0x000fc800078e0203 */
[----:B------:R-:W2:Y:S02]  /*1580*/  SYNCS.PHASECHK.TRANS64.TRYWAIT P0, [R3+URZ+0xe0], R2 ;  /* 0x0000e002030075a7 */ /* 0x000ea400080011ff */
[----:B--2---:R-:W-:Y:S05]  /*1590*/  @!P0 BRA `(.L_x_19) ;  /* 0x0000005000dc8947 */ /* 0x004fea0003800000 */
.L_x_96:
[----:B------:R-:W-:Y:S01]  /*15a0*/  VIADD R12, R12, 0x1 ;  /* 0x000000010c0c7836 */ /* 0x000fe20000000000 */
[----:B------:R2:W-:Y:S04]  /*15b0*/  SYNCS.ARRIVE.TRANS64.A1T0 RZ, [R3+URZ+0xd0], RZ ;  /* 0x0000d0ff03ff79a7 */ /* 0x0005e800081000ff */
[----:B------:R-:W-:-:S04]  /*15c0*/  ISETP.NE.AND P0, PT, R12, 0x2, PT ;  /* 0x000000020c00780c */ /* 0x000fc80003f05270 */
[----:B------:R-:W-:Y:S02]  /*15d0*/  SEL R12, R12, RZ, P0 ;  /* 0x000000ff0c0c7207 */ /* 0x000fe40000000000 */
[----:B--2---:R-:W-:-:S04]  /*15e0*/  SEL R3, RZ, 0x1, P0 ;  /* 0x00000001ff037807 */ /* 0x004fc80000000000 */
[----:B------:R-:W-:-:S07]  /*15f0*/  LOP3.LUT R10, R10, R3, RZ, 0x3c, !PT ;  /* 0x000000030a0a7212 */ /* 0x000fce00078e3cff */
.L_x_18:
[----:B------:R-:W-:Y:S01]  /*1600*/  UMOV UR4, 0x400 ;  /* 0x0000040000047882 */ /* 0x000fe20000000000 */
[----:B------:R-:W-:Y:S01]  /*1610*/  SHF.L.U32 R2, R15, 0x1f, RZ ;  /* 0x0000001f0f027819 */ /* 0x000fe200000006ff */
[----:B-1----:R-:W-:Y:S01]  /*1620*/  ULEA UR4, UR37, UR4, 0x18 ;  /* 0x0000000425047291 */ /* 0x002fe2000f8ec0ff */
[----:B------:R-:W-:Y:S01]  /*1630*/  R2UR UR35, R165 ;  /* 0x00000000a52372ca */ /* 0x000fe200000e0000 */
[----:B------:R-:W-:Y:S01]  /*1640*/  UISETP.GE.U32.AND UP0, UPT, UR13, 0x7f, UPT ;  /* 0x0000007f0d00788c */ /* 0x000fe2000bf06070 */
[----:B------:R-:W-:Y:S01]  /*1650*/  R2UR UR11, R155 ;  /* 0x000000009b0b72ca */ /* 0x000fe200000e0000 */
[----:B------:R-:W-:Y:S01]  /*1660*/  ULEA UR8, UR6, UR4, 0x3 ;  /* 0x0000000406087291 */ /* 0x000fe2000f8e18ff */
[----:B------:R-:W-:-:S08]  /*1670*/  UMOV UR24, URZ ;  /* 0x000000ff00187c82 */ /* 0x000fd00008000000 */
[----:B------:R1:W2:Y:S01]  /*1680*/  SYNCS.PHASECHK.TRANS64.TRYWAIT P0, [UR8+0x28], R2 ;  /* 0x00002802ff0075a7 */ /* 0x0002a20008001108 */
[----:B------:R-:W-:Y:S02]  /*1690*/  USHF.L.U32 UR35, UR35, 0x7, URZ ;  /* 0x0000000723237899 */ /* 0x000fe400080006ff */
[----:B------:R-:W-:Y:S01]  /*16a0*/  USHF.L.U32 UR11, UR11, 0x6, URZ ;  /* 0x000000060b0b7899 */ /* 0x000fe200080006ff */
[----:B------:R-:W-:Y:S11]  /*16b0*/  BRA.U !UP0, `(.L_x_20) ;  /* 0x0000000108a87547 */ /* 0x000ff6000b800000 */
[----:B------:R-:W-:Y:S01]  /*16c0*/  UMOV UR16, URZ ;  /* 0x000000ff00107c82 */ /* 0x000fe20008000000 */
[----:B------:R-:W-:-:S05]  /*16d0*/  UMOV UR17, UR6 ;  /* 0x0000000600117c82 */ /* 0x000fca0008000000 */
.L_x_25:
[----:B-1----:R-:W-:Y:S01]  /*16e0*/  ULEA UR33, UR17, UR4, 0x3 ;  /* 0x0000000411217291 */ /* 0x002fe2000f8e18ff */
[----:B--2---:R-:W-:Y:S01]  /*16f0*/  @!P5 MOV R3, 0x3000 ;  /* 0x000030000003d802 */ /* 0x004fe20000000f00 */
[----:B--2---:R-:W-:Y:S10]  /*1700*/  @P0 BRA `(.L_x_21) ;  /* 0x00000000000c0947 */ /* 0x004ff40003800000 */
[----:B------:R-:W-:-:S04]  /*1710*/  SHF.L.U32 R5, R15, 0x1f, RZ ;  /* 0x0000001f0f057819 */ /* 0x000fc800000006ff */
[----:B------:R-:W2:Y:S02]  /*1720*/  SYNCS.PHASECHK.TRANS64.TRYWAIT P0, [UR33+0x28], R5 ;  /* 0x00002805ff0075a7 */ /* 0x000ea40008001121 */
[----:B--2---:R-:W-:Y:S05]  /*1730*/  @!P0 BRA `(.L_x_22) ;  /* 0x0000005000888947 */ /* 0x004fea0003800000 */
.L_x_21:
[----:B------:R2:W-:Y:S01]  /*1740*/  @!P5 SYNCS.ARRIVE.TRANS64 RZ, [UR33], R3 ;  /* 0x00000003ffffd9a7 */ /* 0x0005e20008000021 */
[----:B------:R-:W-:Y:S04]  /*1750*/  BSSY.RECONVERGENT B0, `(.L_x_23) ;  /* 0x0000003000007945 */ /* 0x000fe80003800200 */
[----:B------:R-:W-:Y:S05]  /*1760*/  @P4 BRA `(.L_x_24) ;  /* 0x0000000000044947 */ /* 0x000fea0003800000 */
[----:B------:R-:W-:Y:S05]  /*1770*/  BPT.TRAP 0x1 ;  /* 0x000000040000795c */ /* 0x000fea0000300000 */
.L_x_24:
[----:B------:R-:W-:Y:S05]  /*1780*/  BSYNC.RECONVERGENT B0 ;  /* 0x0000000000007941 */ /* 0x000fea0003800200 */
.L_x_23:
[----:B------:R-:W-:Y:S02]  /*1790*/  UIADD3 UR6, UPT, UPT, UR17, 0x1, URZ ;  /* 0x0000000111067890 */ /* 0x000fe4000fffe0ff */
[----:B------:R-:W-:Y:S02]  /*17a0*/  ULEA UR32, UR17, UR4, 0xd ;  /* 0x0000000411207291 */ /* 0x000fe4000f8e68ff */
[----:B------:R-:W-:Y:S02]  /*17b0*/  UISETP.NE.AND UP0, UPT, UR6, 0x5, UPT ;  /* 0x000000050600788c */ /* 0x000fe4000bf05270 */
[----:B------:R-:W-:Y:S02]  /*17c0*/  UIADD3 UR26, UP1, UPT, UR22, 0x80, URZ ;  /* 0x00000080161a7890 */ /* 0x000fe4000ff3e0ff */
[----:B------:R-:W-:Y:S02]  /*17d0*/  USEL UR9, URZ, 0x1, UP0 ;  /* 0x00000001ff097887 */ /* 0x000fe40008000000 */
[----:B------:R-:W-:-:S02]  /*17e0*/  USEL UR6, UR6, URZ, UP0 ;  /* 0x000000ff06067287 */ /* 0x000fc40008000000 */
[----:B------:R-:W-:Y:S02]  /*17f0*/  UIADD3 UR20, UP0, UPT, UR22, 0x180, URZ ;  /* 0x0000018016147890 */ /* 0x000fe4000ff1e0ff */
[----:B------:R-:W-:Y:S01]  /*1800*/  ULEA UR8, UR6, UR4, 0x3 ;  /* 0x0000000406087291 */ /* 0x000fe2000f8e18ff */
[----:B------:R-:W-:Y:S01]  /*1810*/  LOP3.LUT R15, R15, UR9, RZ, 0x3c, !PT ;  /* 0x000000090f0f7c12 */ /* 0x000fe2000f8e3cff */
[----:B------:R-:W-:Y:S02]  /*1820*/  USHF.L.U32 UR34, UR16, 0x6, URZ ;  /* 0x0000000610227899 */ /* 0x000fe400080006ff */
[----:B------:R-:W-:Y:S01]  /*1830*/  UIADD3.X UR27, UPT, UPT, URZ, UR23, URZ, UP1, !UPT ;  /* 0x00000017ff1b7290 */ /* 0x000fe20008ffe4ff */
[----:B-1----:R-:W-:Y:S01]  /*1840*/  SHF.L.U32 R2, R15, 0x1f, RZ ;  /* 0x0000001f0f027819 */ /* 0x002fe200000006ff */
[----:B------:R-:W-:Y:S02]  /*1850*/  UIADD3 UR32, UPT, UPT, UR32, 0x4400, URZ ;  /* 0x0000440020207890 */ /* 0x000fe4000fffe0ff */
[----:B------:R-:W-:Y:S01]  /*1860*/  UIADD3.X UR21, UPT, UPT, URZ, UR23, URZ, UP0, !UPT ;  /* 0x00000017ff157290 */ /* 0x000fe200087fe4ff */
[----:B------:R1:W1:Y:S01]  /*1870*/  SYNCS.PHASECHK.TRANS64.TRYWAIT P0, [UR8+0x28], R2 ;  /* 0x00002802ff0075a7 */ /* 0x0002620008001108 */
[----:B------:R-:W-:Y:S01]  /*1880*/  ULEA UR8, UR17, UR4, 0xc ;  /* 0x0000000411087291 */ /* 0x000fe2000f8e60ff */
[----:B------:R-:W-:Y:S01]  /*1890*/  UMOV UR18, 0x0 ;  /* 0x0000000000127882 */ /* 0x000fe20000000000 */
[----:B------:R-:W-:-:S02]  /*18a0*/  UMOV UR19, 0x10000000 ;  /* 0x1000000000137882 */ /* 0x000fc40000000000 */
[----:B------:R-:W-:Y:S01]  /*18b0*/  UIADD3 UR8, UPT, UPT, UR8, 0xe400, URZ ;  /* 0x0000e40008087890 */ /* 0x000fe2000fffe0ff */
[----:B------:R1:W-:Y:S01]  /*18c0*/  UTMALDG.3D [UR32], [UR26], desc[UR18] ;  /* 0x000012201a0075b4 */ /* 0x0003e20008011000 */
[----:B------:R-:W-:Y:S01]  /*18d0*/  UMOV UR12, UR36 ;  /* 0x00000024000c7c82 */ /* 0x000fe20008000000 */
[----:B------:R-:W-:Y:S01]  /*18e0*/  UMOV UR9, UR33 ;  /* 0x0000002100097c82 */ /* 0x000fe20008000000 */
[----:B------:R-:W-:Y:S01]  /*18f0*/  UMOV UR10, UR34 ;  /* 0x00000022000a7c82 */ /* 0x000fe20008000000 */
[----:B------:R-:W-:Y:S01]  /*1900*/  UIADD3 UR16, UPT, UPT, UR16, 0x1, URZ ;  /* 0x0000000110107890 */ /* 0x000fe2000fffe0ff */
[----:B------:R-:W-:Y:S01]  /*1910*/  UMOV UR24, UR5 ;  /* 0x0000000500187c82 */ /* 0x000fe20008000000 */
[----:B------:R-:W-:Y:S02]  /*1920*/  UMOV UR17, UR6 ;  /* 0x0000000600117c82 */ /* 0x000fe40008000000 */
[----:B------:R1:W-:Y:S01]  /*1930*/  UTMALDG.3D [UR8], [UR20], desc[UR18] ;  /* 0x00001208140075b4 */ /* 0x0003e20008011000 */
[----:B------:R-:W-:-:S09]  /*1940*/  UISETP.NE.AND UP0, UPT, UR16, UR5, UPT ;  /* 0x000000051000728c */ /* 0x000fd2000bf05270 */
[----:B------:R-:W-:Y:S05]  /*1950*/  BRA.U UP0, `(.L_x_25) ;  /* 0xfffffffd00607547 */ /* 0x000fea000b83ffff */
.L_x_20:
[----:B-1----:R-:W-:Y:S01]  /*1960*/  ULEA UR8, UR6, UR4, 0x3 ;  /* 0x0000000406087291 */ /* 0x002fe2000f8e18ff */
[----:B------:R-:W-:Y:S01]  /*1970*/  SHF.L.U32 R2, R15, 0x1f, RZ ;  /* 0x0000001f0f027819 */ /* 0x000fe200000006ff */
[----:B------:R-:W-:Y:S01]  /*1980*/  @!P1 SYNCS.ARRIVE.TRANS64.A1T0 RZ, [UR4+0x68], RZ ;  /* 0x000068ffffff99a7 */ /* 0x000fe20008100004 */
[----:B------:R-:W-:-:S06]  /*1990*/  UISETP.GT.AND UP0, UPT, UR15, UR14, UPT ;  /* 0x0000000e0f00728c */ /* 0x000fcc000bf04270 */
[----:B--2---:R1:W2:Y:S03]  /*19a0*/  SYNCS.PHASECHK.TRANS64.TRYWAIT P0, [UR8+0x28], R2 ;  /* 0x00002802ff0075a7 */ /* 0x0042a60008001108 */
[----:B------:R-:W-:Y:S05]  /*19b0*/  BRA.U !UP0, `(.L_x_26) ;  /* 0x0000000108ac7547 */ /* 0x000fea000b800000 */
[----:B------:R-:W-:Y:S01]  /*19c0*/  UIADD3 UR21, UPT, UPT, UR7, UR24, URZ ;  /* 0x0000001807157290 */ /* 0x000fe2000fffe0ff */
[----:B------:R-:W-:-:S11]  /*19d0*/  UMOV UR25, UR6 ;  /* 0x0000000600197c82 */ /* 0x000fd60008000000 */
.L_x_31:
[----:B-1----:R-:W-:Y:S01]  /*19e0*/  ULEA UR17, UR25, UR4, 0x3 ;  /* 0x0000000419117291 */ /* 0x002fe2000f8e18ff */
[----:B--2---:R-:W-:Y:S01]  /*19f0*/  @!P5 MOV R3, 0x3000 ;  /* 0x000030000003d802 */ /* 0x004fe20000000f00 */
[----:B--2---:R-:W-:Y:S10]  /*1a00*/  @P0 BRA `(.L_x_27) ;  /* 0x00000000000c0947 */ /* 0x004ff40003800000 */
[----:B------:R-:W-:-:S04]  /*1a10*/  SHF.L.U32 R5, R15, 0x1f, RZ ;  /* 0x0000001f0f057819 */ /* 0x000fc800000006ff */
[----:B------:R-:W2:Y:S02]  /*1a20*/  SYNCS.PHASECHK.TRANS64.TRYWAIT P0, [UR17+0x28], R5 ;  /* 0x00002805ff0075a7 */ /* 0x000ea40008001111 */
[----:B--2---:R-:W-:Y:S05]  /*1a30*/  @!P0 BRA `(.L_x_28) ;  /* 0x0000004c00e08947 */ /* 0x004fea0003800000 */
.L_x_27:
[----:B------:R2:W-:Y:S01]  /*1a40*/  @!P5 SYNCS.ARRIVE.TRANS64 RZ, [UR17], R3 ;  /* 0x00000003ffffd9a7 */ /* 0x0005e20008000011 */
[----:B------:R-:W-:Y:S04]  /*1a50*/  BSSY.RECONVERGENT B0, `(.L_x_29) ;  /* 0x0000003000007945 */ /* 0x000fe80003800200 */
[----:B------:R-:W-:Y:S05]  /*1a60*/  @P4 BRA `(.L_x_30) ;  /* 0x0000000000044947 */ /* 0x000fea0003800000 */
[----:B------:R-:W-:Y:S05]  /*1a70*/  BPT.TRAP 0x1 ;  /* 0x000000040000795c */ /* 0x000fea0000300000 */
.L_x_30:
[----:B------:R-:W-:Y:S05]  /*1a80*/  BSYNC.RECONVERGENT B0 ;  /* 0x0000000000007941 */ /* 0x000fea0003800200 */
.L_x_29:
        /* <DEDUP_REMOVED lines=10> */
[----:B------:R-:W-:Y:S01]  /*1b30*/  UIADD3 UR16, UPT, UPT, UR16, 0x4400, URZ ;  /* 0x0000440010107890 */ /* 0x000fe2000fffe0ff */
[----:B-1----:R-:W-:Y:S01]  /*1b40*/  SHF.L.U32 R2, R15, 0x1f, RZ ;  /* 0x0000001f0f027819 */ /* 0x002fe200000006ff */
[----:B------:R-:W-:Y:S02]  /*1b50*/  UIADD3.X UR31, UPT, UPT, URZ, UR23, URZ, UP1, !UPT ;  /* 0x00000017ff1f7290 */ /* 0x000fe40008ffe4ff */
[----:B------:R-:W-:Y:S01]  /*1b60*/  UIADD3.X UR29, UPT, UPT, URZ, UR23, URZ, UP0, !UPT ;  /* 0x00000017ff1d7290 */ /* 0x000fe200087fe4ff */
[----:B------:R1:W1:Y:S01]  /*1b70*/  SYNCS.PHASECHK.TRANS64.TRYWAIT P0, [UR8+0x28], R2 ;  /* 0x00002802ff0075a7 */ /* 0x0002620008001108 */
[----:B------:R-:W-:Y:S01]  /*1b80*/  ULEA UR8, UR25, UR4, 0xc ;  /* 0x0000000419087291 */ /* 0x000fe2000f8e60ff */
[----:B------:R-:W-:Y:S01]  /*1b90*/  UMOV UR26, 0x0 ;  /* 0x00000000001a7882 */ /* 0x000fe20000000000 */
[----:B------:R-:W-:-:S02]  /*1ba0*/  UMOV UR27, 0x10000000 ;  /* 0x10000000001b7882 */ /* 0x000fc40000000000 */
[----:B------:R-:W-:Y:S01]  /*1bb0*/  UIADD3 UR8, UPT, UPT, UR8, 0xe400, URZ ;  /* 0x0000e40008087890 */ /* 0x000fe2000fffe0ff */
[----:B------:R-:W-:Y:S01]  /*1bc0*/  UMOV UR19, UR35 ;  /* 0x0000002300137c82 */ /* 0x000fe20008000000 */
[----:B------:R-:W-:Y:S01]  /*1bd0*/  UMOV UR20, UR36 ;  /* 0x0000002400147c82 */ /* 0x000fe20008000000 */
[----:B------:R-:W-:Y:S01]  /*1be0*/  UMOV UR12, UR36 ;  /* 0x00000024000c7c82 */ /* 0x000fe20008000000 */
[----:B------:R-:W-:Y:S01]  /*1bf0*/  UMOV UR9, UR17 ;  /* 0x0000001100097c82 */ /* 0x000fe20008000000 */
[----:B------:R-:W-:Y:S01]  /*1c00*/  UMOV UR10, UR18 ;  /* 0x00000012000a7c82 */ /* 0x000fe20008000000 */
[----:B------:R1:W-:Y:S01]  /*1c10*/  UTMALDG.3D [UR16], [UR30], desc[UR26] ;  /* 0x00001a101e0075b4 */ /* 0x0003e20008011000 */
[----:B------:R-:W-:Y:S01]  /*1c20*/  UIADD3 UR24, UPT, UPT, UR24, 0x1, URZ ;  /* 0x0000000118187890 */ /* 0x000fe2000fffe0ff */
[----:B------:R-:W-:-:S03]  /*1c30*/  UMOV UR25, UR6 ;  /* 0x0000000600197c82 */ /* 0x000fc60008000000 */
[----:B------:R-:W-:Y:S01]  /*1c40*/  UISETP.NE.AND UP0, UPT, UR24, UR21, UPT ;  /* 0x000000151800728c */ /* 0x000fe2000bf05270 */
[----:B------:R1:W-:Y:S08]  /*1c50*/  UTMALDG.3D [UR8], [UR28], desc[UR26] ;  /* 0x00001a081c0075b4 */ /* 0x0003f00008011000 */
[----:B------:R-:W-:Y:S05]  /*1c60*/  BRA.U UP0, `(.L_x_31) ;  /* 0xfffffffd005c7547 */ /* 0x000fea000b83ffff */
.L_x_26:
[C---:B-1----:R-:W-:Y:S01]  /*1c70*/  LEA R2, R14.reuse, UR4, 0x3 ;  /* 0x000000040e027c11 */ /* 0x042fe2000f8e18ff */
[----:B------:R-:W-:Y:S01]  /*1c80*/  NOP ;  /* 0x0000000000007918 */ /* 0x000fe20000000000 */
[----:B--2---:R-:W-:Y:S02]  /*1c90*/  SHF.L.U32 R3, R13, 0x1f, RZ ;  /* 0x0000001f0d037819 */ /* 0x004fe400000006ff */
[----:B------:R-:W-:Y:S02]  /*1ca0*/  LEA R4, R14, UR4, 0x4 ;  /* 0x000000040e047c11 */ /* 0x000fe4000f8e20ff */
[----:B------:R-:W1:Y:S02]  /*1cb0*/  SYNCS.PHASECHK.TRANS64.TRYWAIT P0, [R2+URZ+0x70], R3 ;  /* 0x00007003020075a7 */ /* 0x000e6400080011ff */
[----:B-1----:R-:W-:Y:S05]  /*1cc0*/  @!P0 BRA `(.L_x_32) ;  /* 0x0000004c00548947 */ /* 0x002fea0003800000 */
.L_x_99:
[----:B------:R-:W2:Y:S01]  /*1cd0*/  LDS.128 R4, [R4+0x100] ;  /* 0x0001000004047984 */ /* 0x000ea20000000c00 */
[----:B---3--:R-:W-:Y:S01]  /*1ce0*/  ISETP.GE.AND P0, PT, R72, 0x1, PT ;  /* 0x000000014800780c */ /* 0x008fe20003f06270 */
[----:B-1----:R-:W-:Y:S01]  /*1cf0*/  VIADD R2, R2, 0x80 ;  /* 0x0000008002027836 */ /* 0x002fe20000000000 */
[----:B------:R-:W-:Y:S01]  /*1d00*/  @!PT LDS RZ, [RZ] ;  /* 0x00000000fffff984 */ /* 0x000fe20000000800 */
[----:B------:R-:W-:Y:S01]  /*1d10*/  @!PT LDS RZ, [RZ] ;  /* 0x00000000fffff984 */ /* 0x000fe20000000800 */
[----:B------:R-:W-:Y:S01]  /*1d20*/  @!PT LDS RZ, [RZ] ;  /* 0x00000000fffff984 */ /* 0x000fe20000000800 */
[----:B------:R-:W-:Y:S01]  /*1d30*/  @!PT LDS RZ, [RZ] ;  /* 0x00000000fffff984 */ /* 0x000fe20000000800 */
[----:B------:R1:W-:Y:S06]  /*1d40*/  MEMBAR.ALL.CTA ;  /* 0x0000000000007992 */ /* 0x0003ec0000008000 */
[----:B-1----:R-:W1:Y:S01]  /*1d50*/  FENCE.VIEW.ASYNC.S ;  /* 0x00000000000073c6 */ /* 0x002e620000000000 */
[----:B------:R-:W-:-:S04]  /*1d60*/  PRMT R2, RZ, 0x654, R2 ;  /* 0x00000654ff027816 */ /* 0x000fc80000000002 */
[----:B-1----:R1:W-:Y:S01]  /*1d70*/  SYNCS.ARRIVE.TRANS64.RED.A1T0 RZ, [R2+URZ], RZ ;  /* 0x000000ff02ff79a7 */ /* 0x0023e200081004ff */
[----:B--2---:R-:W-:-:S13]  /*1d80*/  LOP3.LUT P2, RZ, R6, 0x1, RZ, 0xc0, !PT ;  /* 0x0000000106ff7812 */ /* 0x004fda000784c0ff */
[----:B------:R-:W-:Y:S01]  /*1d90*/  @P2 SHF.R.U32.HI R3, RZ, 0x10, R5 ;  /* 0x00000010ff032819 */ /* 0x000fe20000011605 */
[----:B------:R-:W-:Y:S01]  /*1da0*/  VOTEU.ANY UP0, P2 ;  /* 0x0000000000ff7886 */ /* 0x000fe20001000100 */
[----:B------:R-:W-:Y:S02]  /*1db0*/  @P2 MOV R11, R4 ;  /* 0x00000004000b2202 */ /* 0x000fe40000000f00 */
[----:B------:R-:W-:Y:S02]  /*1dc0*/  @P2 R2UR.BROADCAST UR8, R3 ;  /* 0x00000000030822ca */ /* 0x000fe400008e0000 */
[----:B------:R-:W-:-:S11]  /*1dd0*/  @P2 LOP3.LUT R8, R5, 0xffff, RZ, 0xc0, !PT ;  /* 0x0000ffff05082812 */ /* 0x000fd600078ec0ff */
[----:B------:R-:W-:Y:S01]  /*1de0*/  @UP0 UMOV UR36, UR8 ;  /* 0x0000000800240c82 */ /* 0x000fe20008000000 */
[----:B-1----:R-:W-:Y:S05]  /*1df0*/  @!P0 BRA `(.L_x_33) ;  /* 0x0000000000b88947 */ /* 0x002fea0003800000 */
[----:B------:R-:W4:Y:S01]  /*1e00*/  LDC.64 R4, c[0x0][0xb18] ;  /* 0x0002c600ff047b82 */ /* 0x000f220000000a00 */
[----:B------:R-:W-:-:S07]  /*1e10*/  ISETP.NE.AND P3, PT, R72, 0x1, PT ;  /* 0x000000014800780c */ /* 0x000fce0003f65270 */
[----:B------:R-:W1:Y:S08]  /*1e20*/  LDC.64 R6, c[0x0][0xb10] ;  /* 0x0002c400ff067b82 */ /* 0x000e700000000a00 */
[----:B------:R-:W2:Y:S08]  /*1e30*/  LDC R16, c[0x0][0xb20] ;  /* 0x0002c800ff107b82 */ /* 0x000eb00000000800 */
[----:B------:R-:W3:Y:S01]  /*1e40*/  LDC R18, c[0x0][0xb0c] ;  /* 0x0002c300ff127b82 */ /* 0x000ee20000000800 */
[----:B----4-:R-:W-:Y:S01]  /*1e50*/  IMAD.HI.U32 R17, R0, R5, RZ ;  /* 0x0000000500117227 */ /* 0x010fe200078e00ff */
[----:B------:R-:W-:-:S03]  /*1e60*/  ISETP.NE.AND P0, PT, R4, 0x1, PT ;  /* 0x000000010400780c */ /* 0x000fc60003f05270 */
[----:B------:R-:W-:-:S03]  /*1e70*/  IMAD.HI.U32 R5, R8, R5, RZ ;  /* 0x0000000508057227 */ /* 0x000fc600078e00ff */
[----:B------:R-:W4:Y:S01]  /*1e80*/  LDC.64 R2, c[0x0][0xb28] ;  /* 0x0002ca00ff027b82 */ /* 0x000f220000000a00 */
[----:B-1----:R-:W-:-:S04]  /*1e90*/  IMAD.HI.U32 R20, R9, R6, RZ ;  /* 0x0000000609147227 */ /* 0x002fc800078e00ff */
[----:B------:R-:W-:Y:S01]  /*1ea0*/  IMAD.HI.U32 R22, R11, R6, RZ ;  /* 0x000000060b167227 */ /* 0x000fe200078e00ff */
[----:B------:R-:W-:Y:S02]  /*1eb0*/  SHF.R.U32.HI R20, RZ, R7, R20 ;  /* 0x00000007ff147219 */ /* 0x000fe40000011614 */
[-C--:B--2---:R-:W-:Y:S02]  /*1ec0*/  SHF.R.U32.HI R17, RZ, R16.reuse, R17 ;  /* 0x00000010ff117219 */ /* 0x084fe40000011611 */
[----:B------:R-:W-:Y:S02]  /*1ed0*/  SHF.R.U32.HI R5, RZ, R16, R5 ;  /* 0x00000010ff057219 */ /* 0x000fe40000011605 */
[----:B------:R-:W-:Y:S02]  /*1ee0*/  SEL R17, R0, R17, !P0 ;  /* 0x0000001100117207 */ /* 0x000fe40004000000 */
[----:B------:R-:W-:Y:S02]  /*1ef0*/  SHF.R.U32.HI R22, RZ, R7, R22 ;  /* 0x00000007ff167219 */ /* 0x000fe40000011616 */
[----:B---3--:R-:W-:-:S02]  /*1f00*/  ISETP.NE.AND P1, PT, R18, 0x1, PT ;  /* 0x000000011200780c */ /* 0x008fc40003f25270 */
[----:B------:R-:W-:Y:S02]  /*1f10*/  SEL R5, R8, R5, !P0 ;  /* 0x0000000508057207 */ /* 0x000fe40004000000 */
[----:B------:R-:W-:Y:S02]  /*1f20*/  SEL R19, R9, R20, !P1 ;  /* 0x0000001409137207 */ /* 0x000fe40004800000 */
[----:B------:R-:W-:Y:S01]  /*1f30*/  SEL R7, R11, R22, !P1 ;  /* 0x000000160b077207 */ /* 0x000fe20004800000 */
[----:B----4-:R-:W-:-:S04]  /*1f40*/  IMAD.HI.U32 R20, R17, R2, RZ ;  /* 0x0000000211147227 */ /* 0x010fc800078e00ff */
[----:B------:R-:W-:Y:S01]  /*1f50*/  IMAD.HI.U32 R6, R19, R2, RZ ;  /* 0x0000000213067227 */ /* 0x000fe200078e00ff */
[----:B------:R-:W-:-:S04]  /*1f60*/  @P3 SHF.R.U32.HI R17, RZ, R3, R20 ;  /* 0x00000003ff113219 */ /* 0x000fc80000011614 */
[----:B------:R-:W-:Y:S01]  /*1f70*/  @P3 SHF.R.U32.HI R19, RZ, R3, R6 ;  /* 0x00000003ff133219 */ /* 0x000fe20000011606 */
[----:B------:R-:W-:-:S04]  /*1f80*/  IMAD R17, R72, R17, RZ ;  /* 0x0000001148117224 */ /* 0x000fc800078e02ff */
[----:B------:R-:W-:Y:S01]  /*1f90*/  IMAD R6, R72, R19, RZ ;  /* 0x0000001348067224 */ /* 0x000fe200078e02ff */
[C---:B------:R-:W-:Y:S02]  /*1fa0*/  ISETP.GE.AND P0, PT, R5.reuse, R17, PT ;  /* 0x000000110500720c */ /* 0x040fe40003f06270 */
[----:B------:R-:W-:Y:S02]  /*1fb0*/  IADD3 R17, PT, PT, -R5, RZ, RZ ;  /* 0x000000ff05117210 */ /* 0x000fe40007ffe1ff */
[----:B------:R-:W-:Y:S01]  /*1fc0*/  ISETP.GE.OR P0, PT, R7, R6, P0 ;  /* 0x000000060700720c */ /* 0x000fe20000706670 */
[----:B------:R-:W-:-:S04]  /*1fd0*/  IMAD.HI.U32 R6, R5, R2, RZ ;  /* 0x0000000205067227 */ /* 0x000fc800078e00ff */
[----:B------:R-:W-:Y:S01]  /*1fe0*/  IMAD R8, R4, R17, R8 ;  /* 0x0000001104087224 */ /* 0x000fe200078e0208 */
[----:B------:R-:W-:-:S04]  /*1ff0*/  SHF.R.U32.HI R6, RZ, R3, R6 ;  /* 0x00000003ff067219 */ /* 0x000fc80000011606 */
[----:B------:R-:W-:-:S03]  /*2000*/  SEL R6, R5, R6, !P3 ;  /* 0x0000000605067207 */ /* 0x000fc60005800000 */
[----:B------:R-:W-:-:S04]  /*2010*/  @!P0 IMAD.HI.U32 R16, R7, R2, RZ ;  /* 0x0000000207108227 */ /* 0x000fc800078e00ff */
[----:B------:R-:W-:Y:S01]  /*2020*/  IMAD.MOV R2, RZ, RZ, -R6 ;  /* 0x000000ffff027224 */ /* 0x000fe200078e0a06 */
[----:B------:R-:W-:-:S03]  /*2030*/  @!P0 SHF.R.U32.HI R16, RZ, R3, R16 ;  /* 0x00000003ff108219 */ /* 0x000fc60000011610 */
[----:B------:R-:W-:Y:S01]  /*2040*/  IMAD R2, R72, R2, R5 ;  /* 0x0000000248027224 */ /* 0x000fe200078e0205 */
[----:B------:R-:W-:-:S05]  /*2050*/  @!P0 SEL R3, R7, R16, !P3 ;  /* 0x0000001007038207 */ /* 0x000fca0005800000 */
[--C-:B------:R-:W-:Y:S02]  /*2060*/  @!P0 IMAD.IADD R6, R6, 0x1, -R3.reuse ;  /* 0x0000000106068824 */ /* 0x100fe400078e0a03 */
[----:B------:R-:W-:Y:S01]  /*2070*/  @!P0 IMAD R3, R2, R19, R3 ;  /* 0x0000001302038224 */ /* 0x000fe200078e0203 */
[----:B------:R-:W-:Y:S01]  /*2080*/  IADD3 R2, PT, PT, -R7, RZ, RZ ;  /* 0x000000ff07027210 */ /* 0x000fe20007ffe1ff */
[----:B------:R-:W-:Y:S02]  /*2090*/  @!P0 IMAD R5, R72, R6, R7 ;  /* 0x0000000648058224 */ /* 0x000fe400078e0207 */
[----:B------:R-:W-:Y:S02]  /*20a0*/  @!P0 IMAD.MOV.U32 R7, RZ, RZ, R3 ;  /* 0x000000ffff078224 */ /* 0x000fe400078e0003 */
[----:B------:R-:W-:Y:S02]  /*20b0*/  IMAD R2, R18, R2, R11 ;  /* 0x0000000212027224 */ /* 0x000fe400078e020b */
[----:B------:R-:W-:-:S02]  /*20c0*/  IMAD R8, R5, R4, R8 ;  /* 0x0000000405087224 */ /* 0x000fc400078e0208 */
[----:B------:R-:W-:Y:S02]  /*20d0*/  IMAD R11, R7, R18, R2 ;  /* 0x00000012070b7224 */ /* 0x000fe400078e0202 */
.L_x_33:
[----:B------:R-:W1:Y:S02]  /*20e0*/  LDCU UR8, c[0x0][0xb30] ;  /* 0x00016600ff0877ac */ /* 0x000e640008000800 */
[----:B-1----:R-:W-:-:S09]  /*20f0*/  UISETP.NE.AND UP0, UPT, UR8, 0x1, UPT ;  /* 0x000000010800788c */ /* 0x002fd2000bf05270 */
[----:B------:R-:W-:Y:S05]  /*2100*/  BRA.U UP0, `(.L_x_34) ;  /* 0x0000000100407547 */ /* 0x000fea000b800000 */
[----:B------:R-:W1:Y:S08]  /*2110*/  LDC.64 R4, c[0x0][0xb10] ;  /* 0x0002c400ff047b82 */ /* 0x000e700000000a00 */
[----:B------:R-:W2:Y:S08]  /*2120*/  LDC.64 R2, c[0x0][0xb18] ;  /* 0x0002c600ff027b82 */ /* 0x000eb00000000a00 */
[----:B------:R-:W3:Y:S08]  /*2130*/  LDC R6, c[0x0][0xb20] ;  /* 0x0002c800ff067b82 */ /* 0x000ef00000000800 */
[----:B------:R-:W4:Y:S01]  /*2140*/  LDC R16, c[0x0][0xb0c] ;  /* 0x0002c300ff107b82 */ /* 0x000f220000000800 */
[----:B-1----:R-:W-:-:S05]  /*2150*/  IMAD.HI.U32 R4, R11, R4, RZ ;  /* 0x000000040b047227 */ /* 0x002fca00078e00ff */
[----:B------:R-:W-:Y:S01]  /*2160*/  SHF.R.U32.HI R4, RZ, R5, R4 ;  /* 0x00000005ff047219 */ /* 0x000fe20000011604 */
[----:B--2---:R-:W-:Y:S01]  /*2170*/  IMAD.HI.U32 R3, R8, R3, RZ ;  /* 0x0000000308037227 */ /* 0x004fe200078e00ff */
[----:B------:R-:W-:-:S04]  /*2180*/  ISETP.NE.AND P0, PT, R2, 0x1, PT ;  /* 0x000000010200780c */ /* 0x000fc80003f05270 */
[----:B---3--:R-:W-:-:S04]  /*2190*/  SHF.R.U32.HI R3, RZ, R6, R3 ;  /* 0x00000006ff037219 */ /* 0x008fc80000011603 */
[----:B------:R-:W-:Y:S02]  /*21a0*/  SEL R3, R8, R3, !P0 ;  /* 0x0000000308037207 */ /* 0x000fe40004000000 */
[----:B----4-:R-:W-:-:S04]  /*21b0*/  ISETP.NE.AND P1, PT, R16, 0x1, PT ;  /* 0x000000011000780c */ /* 0x010fc80003f25270 */
[----:B------:R-:W-:-:S05]  /*21c0*/  SEL R4, R11, R4, !P1 ;  /* 0x000000040b047207 */ /* 0x000fca0004800000 */
[----:B------:R-:W-:Y:S02]  /*21d0*/  IMAD.IADD R5, R3, 0x1, -R4 ;  /* 0x0000000103057824 */ /* 0x000fe400078e0a04 */
[----:B------:R-:W-:Y:S02]  /*21e0*/  IMAD.IADD R3, R4, 0x1, -R3 ;  /* 0x0000000104037824 */ /* 0x000fe400078e0a03 */
[----:B------:R-:W-:Y:S02]  /*21f0*/  IMAD R11, R5, R16, R11 ;  /* 0x00000010050b7224 */ /* 0x000fe400078e020b */
[----:B------:R-:W-:-:S07]  /*2200*/  IMAD R8, R3, R2, R8 ;  /* 0x0000000203087224 */ /* 0x000fce00078e0208 */
.L_x_34:
[----:B------:R-:W-:Y:S01]  /*2210*/  VIADD R14, R14, 0x1 ;  /* 0x000000010e0e7836 */ /* 0x000fe20000000000 */
[----:B------:R-:W-:Y:S01]  /*2220*/  PLOP3.LUT P1, PT, PT, PT, PT, 0x80, 0x8 ;  /* 0x000000000008781c */ /* 0x000fe20003f2f070 */
[----:B------:R-:W-:Y:S02]  /*2230*/  IMAD.IADD R165, R11, 0x1, R154 ;  /* 0x000000010ba57824 */ /* 0x000fe400078e029a */
[----:B------:R-:W-:Y:S01]  /*2240*/  IMAD.IADD R155, R8, 0x1, R143 ;  /* 0x00000001089b7824 */ /* 0x000fe200078e028f */
[----:B------:R-:W-:-:S04]  /*2250*/  ISETP.NE.AND P0, PT, R14, 0x2, PT ;  /* 0x000000020e00780c */ /* 0x000fc80003f05270 */
[----:B------:R-:W-:Y:S02]  /*2260*/  SEL R2, RZ, 0x1, P0 ;  /* 0x00000001ff027807 */ /* 0x000fe40000000000 */
[----:B------:R-:W-:Y:S02]  /*2270*/  SEL R14, R14, RZ, P0 ;  /* 0x000000ff0e0e7207 */ /* 0x000fe40000000000 */
[----:B------:R-:W-:Y:S01]  /*2280*/  LOP3.LUT R13, R13, R2, RZ, 0x3c, !PT ;  /* 0x000000020d0d7212 */ /* 0x000fe200078e3cff */
[----:B------:R-:W-:Y:S06]  /*2290*/  @P2 BRA `(.L_x_35) ;  /* 0xfffffff000982947 */ /* 0x000fec000383ffff */
[----:B------:R-:W-:Y:S01]  /*22a0*/  UIADD3 UR4, UPT, UPT, UR4, 0x28, URZ ;  /* 0x0000002804047890 */ /* 0x000fe2000fffe0ff */
[----:B------:R-:W-:-:S03]  /*22b0*/  SHF.L.U32 R3, R15, 0x1f, RZ ;  /* 0x0000001f0f037819 */ /* 0x000fc600000006ff */
[----:B------:R-:W-:-:S09]  /*22c0*/  ULEA UR5, UR6, UR4, 0x3 ;  /* 0x0000000406057291 */ /* 0x000fd2000f8e18ff */
[----:B------:R-:W1:Y:S02]  /*22d0*/  SYNCS.PHASECHK.TRANS64.TRYWAIT P0, [UR5], R3 ;  /* 0x00000003ff0075a7 */ /* 0x000e640008001105 */
[----:B-1----:R-:W-:Y:S05]  /*22e0*/  @!P0 BRA `(.L_x_36) ;  /* 0x0000004400e08947 */ /* 0x002fea0003800000 */
.L_x_101:
[----:B------:R-:W-:-:S04]  /*22f0*/  UIADD3 UR6, UPT, UPT, UR6, 0x1, URZ ;  /* 0x0000000106067890 */ /* 0x000fc8000fffe0ff */
[----:B------:R-:W-:-:S04]  /*2300*/  UISETP.NE.AND UP0, UPT, UR6, 0x5, UPT ;  /* 0x000000050600788c */ /* 0x000fc8000bf05270 */
[----:B------:R-:W-:Y:S02]  /*2310*/  USEL UR7, URZ, 0x1, UP0 ;  /* 0x00000001ff077887 */ /* 0x000fe40008000000 */
[----:B------:R-:W-:-:S04]  /*2320*/  USEL UR6, UR6, URZ, UP0 ;  /* 0x000000ff06067287 */ /* 0x000fc80008000000 */
[----:B------:R-:W-:Y:S01]  /*2330*/  ULEA UR5, UR6, UR4, 0x3 ;  /* 0x0000000406057291 */ /* 0x000fe2000f8e18ff */
[----:B------:R-:W-:-:S04]  /*2340*/  LOP3.LUT R2, R15, UR7, RZ, 0x3c, !PT ;  /* 0x000000070f027c12 */ /* 0x000fc8000f8e3cff */
[----:B-1----:R-:W-:-:S04]  /*2350*/  SHF.L.U32 R3, R2, 0x1f, RZ ;  /* 0x0000001f02037819 */ /* 0x002fc800000006ff */
[----:B------:R-:W1:Y:S02]  /*2360*/  SYNCS.PHASECHK.TRANS64.TRYWAIT P0, [UR5], R3 ;  /* 0x00000003ff0075a7 */ /* 0x000e640008001105 */
[----:B-1----:R-:W-:Y:S05]  /*2370*/  @!P0 BRA `(.L_x_37) ;  /* 0x0000004400d48947 */ /* 0x002fea0003800000 */
.L_x_103:
        /* <DEDUP_REMOVED lines=9> */
.L_x_105:
        /* <DEDUP_REMOVED lines=9> */
.L_x_107:
[----:B------:R-:W-:-:S04]  /*24a0*/  UIADD3 UR6, UPT, UPT, UR6, 0x1, URZ ;  /* 0x0000000106067890 */ /* 0x000fc8000fffe0ff */
[----:B------:R-:W-:-:S04]  /*24b0*/  UISETP.NE.AND UP0, UPT, UR6, 0x5, UPT ;  /* 0x000000050600788c */ /* 0x000fc8000bf05270 */
[----:B------:R-:W-:Y:S02]  /*24c0*/  USEL UR5, URZ, 0x1, UP0 ;  /* 0x00000001ff057887 */ /* 0x000fe40008000000 */
[----:B------:R-:W-:-:S04]  /*24d0*/  USEL UR6, UR6, URZ, UP0 ;  /* 0x000000ff06067287 */ /* 0x000fc80008000000 */
[----:B------:R-:W-:Y:S01]  /*24e0*/  ULEA UR6, UR6, UR4, 0x3 ;  /* 0x0000000406067291 */ /* 0x000fe2000f8e18ff */
[----:B-1----:R-:W-:-:S04]  /*24f0*/  LOP3.LUT R3, R2, UR5, RZ, 0x3c, !PT ;  /* 0x0000000502037c12 */ /* 0x002fc8000f8e3cff */
[----:B------:R-:W-:Y:S01]  /*2500*/  SHF.L.U32 R3, R3, 0x1f, RZ ;  /* 0x0000001f03037819 */ /* 0x000fe200000006ff */
[----:B----4-:R-:W-:-:S07]  /*2510*/  IMAD.U32 R0, RZ, RZ, UR6 ;  /* 0x00000006ff007e24 */ /* 0x010fce000f8e00ff */
.L_x_40:
[----:B-1----:R1:W2:Y:S02]  /*2520*/  SYNCS.PHASECHK.TRANS64.TRYWAIT P0, [R0+URZ], R3 ;  /* 0x00000003000075a7 */ /* 0x0022a400080011ff */
[----:B--2---:R-:W-:Y:S05]  /*2530*/  @!P0 NANOSLEEP.SYNCS 0x989680 ;  /* 0x009896800000895d */ /* 0x004fea0003900000 */
[----:B------:R-:W2:Y:S02]  /*2540*/  @!P0 SYNCS.PHASECHK.TRANS64 P0, [R0+URZ], R3 ;  /* 0x00000003000085a7 */ /* 0x000ea400080010ff */
[----:B--2---:R-:W-:Y:S05]  /*2550*/  @P0 EXIT ;  /* 0x000000000000094d */ /* 0x004fea0003800000 */
[----:B------:R-:W-:Y:S05]  /*2560*/  BRA `(.L_x_40) ;  /* 0xfffffffc00ec7947 */ /* 0x000fea000383ffff */
.L_x_17:
[----:B------:R-:W-:-:S04]  /*2570*/  UISETP.NE.AND UP1, UPT, UR37, URZ, UPT ;  /* 0x000000ff2500728c */ /* 0x000fc8000bf25270 */
[----:B------:R-:W-:-:S09]  /*2580*/  UISETP.NE.OR UP1, UPT, UR8, 0x1, UP1 ;  /* 0x000000010800788c */ /* 0x000fd20008f25670 */
[----:B------:R-:W-:Y:S05]  /*2590*/  BRA.U UP1, `(.L_x_41) ;  /* 0x0000000501487547 */ /* 0x000fea000b800000 */
[----:B------:R-:W-:Y:S01]  /*25a0*/  ISETP.NE.AND P2, PT, R2, RZ, PT ;  /* 0x000000ff0200720c */ /* 0x000fe20003f45270 */
[----:B------:R-:W-:Y:S01]  /*25b0*/  IMAD.MOV.U32 R12, RZ, RZ, 0x1 ;  /* 0x00000001ff0c7424 */ /* 0x000fe200078e00ff */
[----:B------:R-:W-:Y:S02]  /*25c0*/  CS2R R10, SRZ ;  /* 0x00000000000a7805 */ /* 0x000fe4000001ff00 */
[----:B------:R-:W-:Y:S01]  /*25d0*/  CS2R R8, SRZ ;  /* 0x0000000000087805 */ /* 0x000fe2000001ff00 */
[----:B------:R-:W-:Y:S01]  /*25e0*/  UMOV UR4, 0x400 ;  /* 0x0000040000047882 */ /* 0x000fe20000000000 */
[----:B------:R-:W-:Y:S01]  /*25f0*/  UMOV UR6, URZ ;  /* 0x000000ff00067c82 */ /* 0x000fe20008000000 */
[----:B------:R-:W-:-:S12]  /*2600*/  ULEA UR37, UR37, UR4, 0x18 ;  /* 0x0000000425257291 */ /* 0x000fd8000f8ec0ff */
.L_x_45:
[----:B------:R-:W-:Y:S02]  /*2610*/  LEA R0, R8, UR37, 0x3 ;  /* 0x0000002508007c11 */ /* 0x000fe4000f8e18ff */
[----:B------:R-:W-:-:S03]  /*2620*/  SHF.L.U32 R5, R9, 0x1f, RZ ;  /* 0x0000001f09057819 */ /* 0x000fc600000006ff */
[----:B------:R-:W-:Y:S01]  /*2630*/  VIADD R4, R0, 0xe0 ;  /* 0x000000e000047836 */ /* 0x000fe20000000000 */
[----:B------:R-:W1:Y:S02]  /*2640*/  SYNCS.PHASECHK.TRANS64.TRYWAIT P0, [R0+URZ+0xd0], R5 ;  /* 0x0000d005000075a7 */ /* 0x000e6400080011ff */
[----:B-1----:R-:W-:Y:S05]  /*2650*/  @!P0 BRA `(.L_x_42) ;  /* 0x0000004400648947 */ /* 0x002fea0003800000 */
.L_x_108:
[----:B------:R-:W-:Y:S01]  /*2660*/  ULEA UR5, UR6, UR37, 0x3 ;  /* 0x0000002506057291 */ /* 0x000fe2000f8e18ff */
[----:B------:R-:W-:Y:S02]  /*2670*/  PRMT R4, RZ, 0x654, R4 ;  /* 0x00000654ff047816 */ /* 0x000fe40000000004 */
[----:B-1----:R-:W-:Y:S01]  /*2680*/  SHF.L.U32 R5, R12, 0x1f, RZ ;  /* 0x0000001f0c057819 */ /* 0x002fe200000006ff */
[----:B------:R-:W-:Y:S01]  /*2690*/  UIADD3 UR4, UPT, UPT, UR5, 0x70, URZ ;  /* 0x0000007005047890 */ /* 0x000fe2000fffe0ff */
[----:B------:R1:W-:Y:S05]  /*26a0*/  SYNCS.ARRIVE.TRANS64.RED.A1T0 RZ, [R4+URZ], RZ ;  /* 0x000000ff04ff79a7 */ /* 0x0003ea00081004ff */
[----:B------:R-:W-:Y:S01]  /*26b0*/  IMAD.U32 R7, RZ, RZ, UR4 ;  /* 0x00000004ff077e24 */ /* 0x000fe2000f8e00ff */
[----:B------:R-:W2:Y:S04]  /*26c0*/  SYNCS.PHASECHK.TRANS64.TRYWAIT P0, [UR5+0x80], R5 ;  /* 0x00008005ff0075a7 */ /* 0x000ea80008001105 */
[----:B------:R-:W-:Y:S01]  /*26d0*/  PRMT R6, R2, 0x654, R7 ;  /* 0x0000065402067816 */ /* 0x000fe20000000007 */
[----:B-1----:R-:W-:Y:S01]  /*26e0*/  @!P2 IMAD.MOV.U32 R4, RZ, RZ, 0x10 ;  /* 0x00000010ff04a424 */ /* 0x002fe200078e00ff */
[----:B--2---:R-:W-:Y:S06]  /*26f0*/  @!P0 BRA `(.L_x_43) ;  /* 0x0000004400508947 */ /* 0x004fec0003800000 */
.L_x_110:
[----:B------:R-:W-:Y:S01]  /*2700*/  ULEA UR4, UR6, UR37, 0x4 ;  /* 0x0000002506047291 */ /* 0x000fe2000f8e20ff */
[----:B------:R-:W-:Y:S01]  /*2710*/  SEL R3, R6, R3, !P2 ;  /* 0x0000000306037207 */ /* 0x000fe20005000000 */
[----:B------:R-:W-:Y:S01]  /*2720*/  UIADD3 UR5, UPT, UPT, UR5, 0x70, URZ ;  /* 0x0000007005057890 */ /* 0x000fe2000fffe0ff */
[----:B-1----:R-:W-:Y:S01]  /*2730*/  LEA R0, R11, UR37, 0x3 ;  /* 0x000000250b007c11 */ /* 0x002fe2000f8e18ff */
[----:B------:R-:W-:Y:S01]  /*2740*/  UIADD3 UR4, UPT, UPT, UR4, 0x100, URZ ;  /* 0x0000010004047890 */ /* 0x000fe2000fffe0ff */
[----:B------:R-:W-:Y:S01]  /*2750*/  SHF.L.U32 R5, R10, 0x1f, RZ ;  /* 0x0000001f0a057819 */ /* 0x000fe200000006ff */
[----:B------:R1:W-:Y:S01]  /*2760*/  @!P2 SYNCS.ARRIVE.TRANS64.RED RZ, [R3+URZ], R4 ;  /* 0x0000000403ffa9a7 */ /* 0x0003e200080004ff */
[----:B------:R-:W-:Y:S01]  /*2770*/  UIADD3 UR6, UPT, UPT, UR6, 0x1, URZ ;  /* 0x0000000106067890 */ /* 0x000fe2000fffe0ff */
[----:B------:R-:W-:-:S03]  /*2780*/  VIADD R8, R8, 0x1 ;  /* 0x0000000108087836 */ /* 0x000fc60000000000 */
[----:B------:R-:W-:Y:S02]  /*2790*/  UISETP.NE.AND UP0, UPT, UR6, 0x2, UPT ;  /* 0x000000020600788c */ /* 0x000fe4000bf05270 */
[----:B------:R-:W-:Y:S06]  /*27a0*/  UGETNEXTWORKID.BROADCAST [UR4], [UR5] ;  /* 0x00000000040073ca */ /* 0x000fec0008000100 */
[----:B------:R-:W-:Y:S01]  /*27b0*/  USEL UR4, URZ, 0x1, UP0 ;  /* 0x00000001ff047887 */ /* 0x000fe20008000000 */
[----:B------:R-:W-:Y:S01]  /*27c0*/  ISETP.NE.AND P0, PT, R8, 0x2, PT ;  /* 0x000000020800780c */ /* 0x000fe20003f05270 */
[----:B------:R-:W-:Y:S01]  /*27d0*/  USEL UR6, UR6, URZ, UP0 ;  /* 0x000000ff06067287 */ /* 0x000fe20008000000 */
[----:B------:R-:W2:Y:S03]  /*27e0*/  SYNCS.PHASECHK.TRANS64.TRYWAIT P1, [R0+URZ+0x70], R5 ;  /* 0x00007005000075a7 */ /* 0x000ea600080211ff */
[----:B------:R-:W-:Y:S01]  /*27f0*/  LOP3.LUT R12, R12, UR4, RZ, 0x3c, !PT ;  /* 0x000000040c0c7c12 */ /* 0x000fe2000f8e3cff */
[----:B-12---:R-:W-:Y:S07]  /*2800*/  @!P1 BRA `(.L_x_44) ;  /* 0x0000004400249947 */ /* 0x006fee0003800000 */
.L_x_111:
[C---:B------:R-:W-:Y:S01]  /*2810*/  LEA R4, R11.reuse, UR37, 0x4 ;  /* 0x000000250b047c11 */ /* 0x040fe2000f8e20ff */
[----:B-1----:R-:W-:Y:S01]  /*2820*/  VIADD R0, R0, 0x80 ;  /* 0x0000008000007836 */ /* 0x002fe20000000000 */
[----:B------:R-:W-:Y:S01]  /*2830*/  SEL R8, R8, RZ, P0 ;  /* 0x000000ff08087207 */ /* 0x000fe20000000000 */
[----:B------:R-:W-:-:S03]  /*2840*/  VIADD R11, R11, 0x1 ;  /* 0x000000010b0b7836 */ /* 0x000fc60000000000 */
[----:B------:R-:W1:Y:S01]  /*2850*/  LDS.128 R4, [R4+0x100] ;  /* 0x0001000004047984 */ /* 0x000e620000000c00 */
[----:B------:R-:W-:Y:S02]  /*2860*/  PRMT R0, RZ, 0x654, R0 ;  /* 0x00000654ff007816 */ /* 0x000fe40000000000 */
[C---:B------:R-:W-:Y:S01]  /*2870*/  ISETP.NE.AND P1, PT, R11.reuse, 0x2, PT ;  /* 0x000000020b00780c */ /* 0x040fe20003f25270 */
[----:B------:R-:W-:Y:S01]  /*2880*/  @!PT LDS RZ, [RZ] ;  /* 0x00000000fffff984 */ /* 0x000fe20000000800 */
[----:B------:R-:W-:Y:S01]  /*2890*/  @!PT LDS RZ, [RZ] ;  /* 0x00000000fffff984 */ /* 0x000fe20000000800 */
[----:B------:R-:W-:Y:S01]  /*28a0*/  @!PT LDS RZ, [RZ] ;  /* 0x00000000fffff984 */ /* 0x000fe20000000800 */
[----:B------:R-:W-:Y:S01]  /*28b0*/  @!PT LDS RZ, [RZ] ;  /* 0x00000000fffff984 */ /* 0x000fe20000000800 */
[----:B------:R2:W-:Y:S06]  /*28c0*/  MEMBAR.ALL.CTA ;  /* 0x0000000000007992 */ /* 0x0005ec0000008000 */
[----:B--2---:R-:W2:Y:S01]  /*28d0*/  FENCE.VIEW.ASYNC.S ;  /* 0x00000000000073c6 */ /* 0x004ea20000000000 */
[----:B------:R-:W-:Y:S01]  /*28e0*/  SEL R11, R11, RZ, P1 ;  /* 0x000000ff0b0b7207 */ /* 0x000fe20000800000 */
[----:B--2---:R2:W-:Y:S01]  /*28f0*/  SYNCS.ARRIVE.TRANS64.RED.A1T0 RZ, [R0+URZ], RZ ;  /* 0x000000ff00ff79a7 */ /* 0x0045e200081004ff */
[----:B-1----:R-:W-:-:S02]  /*2900*/  LOP3.LUT P3, RZ, R6, 0x1, RZ, 0xc0, !PT ;  /* 0x0000000106ff7812 */ /* 0x002fc4000786c0ff */
[----:B------:R-:W-:-:S04]  /*2910*/  SEL R5, RZ, 0x1, P1 ;  /* 0x00000001ff057807 */ /* 0x000fc80000800000 */
[----:B------:R-:W-:Y:S02]  /*2920*/  LOP3.LUT R10, R10, R5, RZ, 0x3c, !PT ;  /* 0x000000050a0a7212 */ /* 0x000fe400078e3cff */
[----:B--2---:R-:W-:-:S04]  /*2930*/  SEL R0, RZ, 0x1, P0 ;  /* 0x00000001ff007807 */ /* 0x004fc80000000000 */
[----:B------:R-:W-:Y:S01]  /*2940*/  LOP3.LUT R9, R9, R0, RZ, 0x3c, !PT ;  /* 0x0000000009097212 */ /* 0x000fe200078e3cff */
[----:B------:R-:W-:Y:S06]  /*2950*/  @P3 BRA `(.L_x_45) ;  /* 0xfffffffc002c3947 */ /* 0x000fec000383ffff */
[----:B------:R-:W-:Y:S01]  /*2960*/  ULEA UR5, UR6, UR37, 0x3 ;  /* 0x0000002506057291 */ /* 0x000fe2000f8e18ff */
[----:B------:R-:W-:-:S08]  /*2970*/  SHF.L.U32 R3, R12, 0x1f, RZ ;  /* 0x0000001f0c037819 */ /* 0x000fd000000006ff */
[----:B------:R-:W1:Y:S02]  /*2980*/  SYNCS.PHASECHK.TRANS64 P0, [UR5+0x80], R3 ;  /* 0x00008003ff0075a7 */ /* 0x000e640008001005 */
[----:B-1----:R-:W-:Y:S05]  /*2990*/  @P0 BRA `(.L_x_46) ;  /* 0x0000000000080947 */ /* 0x002fea0003800000 */
[----:B------:R-:W1:Y:S02]  /*29a0*/  SYNCS.PHASECHK.TRANS64.TRYWAIT P0, [UR5+0x80], R3 ;  /* 0x00008003ff0075a7 */ /* 0x000e640008001105 */
[----:B-1----:R-:W-:Y:S05]  /*29b0*/  @!P0 BRA `(.L_x_47) ;  /* 0x0000004000cc8947 */ /* 0x002fea0003800000 */
.L_x_46:
[----:B------:R-:W-:-:S04]  /*29c0*/  UIADD3 UR4, UPT, UPT, UR6, 0x1, URZ ;  /* 0x0000000106047890 */ /* 0x000fc8000fffe0ff */
[----:B------:R-:W-:-:S04]  /*29d0*/  UISETP.NE.AND UP0, UPT, UR4, 0x2, UPT ;  /* 0x000000020400788c */ /* 0x000fc8000bf05270 */
[----:B------:R-:W-:Y:S02]  /*29e0*/  USEL UR7, URZ, 0x1, UP0 ;  /* 0x00000001ff077887 */ /* 0x000fe40008000000 */
[----:B------:R-:W-:-:S04]  /*29f0*/  USEL UR4, UR4, URZ, UP0 ;  /* 0x000000ff04047287 */ /* 0x000fc80008000000 */
[----:B------:R-:W-:Y:S01]  /*2a00*/  ULEA UR4, UR4, UR37, 0x3 ;  /* 0x0000002504047291 */ /* 0x000fe2000f8e18ff */
[----:B-1----:R-:W-:-:S04]  /*2a10*/  LOP3.LUT R3, R12, UR7, RZ, 0x3c, !PT ;  /* 0x000000070c037c12 */ /* 0x002fc8000f8e3cff */
[----:B------:R-:W-:-:S04]  /*2a20*/  SHF.L.U32 R0, R3, 0x1f, RZ ;  /* 0x0000001f03007819 */ /* 0x000fc800000006ff */
[----:B------:R-:W1:Y:S02]  /*2a30*/  SYNCS.PHASECHK.TRANS64 P0, [UR4+0x80], R0 ;  /* 0x00008000ff0075a7 */ /* 0x000e640008001004 */
[----:B-1----:R-:W-:Y:S05]  /*2a40*/  @P0 EXIT ;  /* 0x000000000000094d */ /* 0x002fea0003800000 */
[----:B------:R-:W-:Y:S02]  /*2a50*/  SHF.L.U32 R3, R3, 0x1f, RZ ;  /* 0x0000001f03037819 */ /* 0x000fe400000006ff */
[----:B------:R-:W-:-:S07]  /*2a60*/  MOV R0, UR4 ;  /* 0x0000000400007c02 */ /* 0x000fce0008000f00 */
.L_x_48:
[----:B-1----:R1:W2:Y:S02]  /*2a70*/  SYNCS.PHASECHK.TRANS64.TRYWAIT P0, [R0+URZ+0x80], R3 ;  /* 0x00008003000075a7 */ /* 0x0022a400080011ff */
[----:B--2---:R-:W-:Y:S05]  /*2a80*/  @!P0 NANOSLEEP.SYNCS 0x989680 ;  /* 0x009896800000895d */ /* 0x004fea0003900000 */
[----:B------:R-:W2:Y:S02]  /*2a90*/  @!P0 SYNCS.PHASECHK.TRANS64 P0, [R0+URZ+0x80], R3 ;  /* 0x00008003000085a7 */ /* 0x000ea400080010ff */
[----:B--2---:R-:W-:Y:S05]  /*2aa0*/  @P0 EXIT ;  /* 0x000000000000094d */ /* 0x004fea0003800000 */
[----:B------:R-:W-:Y:S05]  /*2ab0*/  BRA `(.L_x_48) ;  /* 0xfffffffc00ec7947 */ /* 0x000fea000383ffff */
.L_x_41:
[----:B------:R-:W-:-:S09]  /*2ac0*/  UISETP.NE.AND UP1, UPT, UR8, URZ, UPT ;  /* 0x000000ff0800728c */ /* 0x000fd2000bf25270 */
[----:B------:R-:W-:Y:S05]  /*2ad0*/  BRA.U UP1, `(.L_x_49) ;  /* 0x0000000d017c7547 */ /* 0x000fea000b800000 */
[----:B------:R-:W-:Y:S01]  /*2ae0*/  UMOV UR4, 0x40 ;  /* 0x0000004000047882 */ /* 0x000fe20000000000 */
[----:B------:R-:W-:Y:S01]  /*2af0*/  NOP ;  /* 0x0000000000007918 */ /* 0x000fe20000000000 */
[----:B------:R-:W-:Y:S01]  /*2b00*/  ULEA UR4, UR37, UR4, 0x18 ;  /* 0x0000000425047291 */ /* 0x000fe2000f8ec0ff */
[----:B------:R-:W-:Y:S02]  /*2b10*/  UMOV UR5, 0x400 ;  /* 0x0000040000057882 */ /* 0x000fe40000000000 */
[----:B------:R-:W-:-:S06]  /*2b20*/  ULEA UR37, UR37, UR5, 0x18 ;  /* 0x0000000525257291 */ /* 0x000fcc000f8ec0ff */
[----:B------:R-:W1:Y:S02]  /*2b30*/  LDS.U8 R0, [UR4+0x1c] ;  /* 0x00001c04ff007984 */ /* 0x000e640008000000 */
[----:B-1----:R-:W-:-:S13]  /*2b40*/  ISETP.NE.AND P0, PT, R0, RZ, PT ;  /* 0x000000ff0000720c */ /* 0x002fda0003f05270 */
[----:B------:R-:W-:Y:S05]  /*2b50*/  @P0 BRA `(.L_x_50) ;  /* 0x0000000000580947 */ /* 0x000fea0003800000 */
[----:B------:R-:W-:-:S13]  /*2b60*/  ELECT P0, URZ, PT ;  /* 0x0000000000ff782f */ /* 0x000fda0003800000 */
[----:B------:R-:W-:Y:S05]  /*2b70*/  @!P0 BRA `(.L_x_51) ;  /* 0x0000000000608947 */ /* 0x000fea0003800000 */
[----:B------:R-:W-:Y:S01]  /*2b80*/  UMOV UR5, 0x10 ;  /* 0x0000001000057882 */ /* 0x000fe20000000000 */
[----:B------:R-:W-:Y:S01]  /*2b90*/  HFMA2 R0, -RZ, RZ, 0, 5.9604644775390625e-08 ;  /* 0x00000001ff007431 */ /* 0x000fe200000001ff */
[----:B------:R-:W-:-:S03]  /*2ba0*/  MOV R2, 0xffff ;  /* 0x0000ffff00027802 */ /* 0x000fc60000000f00 */
[----:B------:R-:W-:Y:S04]  /*2bb0*/  DEPBAR.LE SB1, 0x36 ;  /* 0x00009d800000791a */ /* 0x000fe80000000000 */
[----:B------:R-:W1:Y:S02]  /*2bc0*/  UTCATOMSWS.FIND_AND_SET.ALIGN UP0, UR5, UR5 ;  /* 0x00000005000575e3 */ /* 0x000e640008000800 */
[----:B-1----:R-:W-:Y:S01]  /*2bd0*/  MOV R3, UR5 ;  /* 0x0000000500037c02 */ /* 0x002fe20008000f00 */
[----:B------:R-:W-:Y:S06]  /*2be0*/  BRA.U UP0, `(.L_x_52) ;  /* 0x0000000100187547 */ /* 0x000fec000b800000 */
.L_x_53:
[----:B------:R-:W-:Y:S05]  /*2bf0*/  NANOSLEEP 0x64 ;  /* 0x000000640000795d */ /* 0x000fea0003800000 */
[----:B------:R-:W-:-:S05]  /*2c00*/  UMOV UR5, 0x10 ;  /* 0x0000001000057882 */ /* 0x000fca0000000000 */
[----:B------:R-:W-:Y:S04]  /*2c10*/  DEPBAR.LE SB1, 0x36 ;  /* 0x00009d800000791a */ /* 0x000fe80000000000 */
[----:B------:R-:W1:Y:S02]  /*2c20*/  UTCATOMSWS.FIND_AND_SET.ALIGN UP0, UR5, UR5 ;  /* 0x00000005000575e3 */ /* 0x000e640008000800 */
[----:B-1----:R-:W-:Y:S01]  /*2c30*/  MOV R3, UR5 ;  /* 0x0000000500037c02 */ /* 0x002fe20008000f00 */
[----:B------:R-:W-:Y:S05]  /*2c40*/  BRA.U !UP0, `(.L_x_53) ;  /* 0xfffffffd08e87547 */ /* 0x000fea000b83ffff */
.L_x_52:
[-C--:B------:R-:W-:Y:S02]  /*2c50*/  SHF.L.U32 R2, R2, R3.reuse, RZ ;  /* 0x0000000302027219 */ /* 0x080fe400000006ff */
[----:B------:R-:W-:Y:S01]  /*2c60*/  SHF.L.U32 R0, R0, R3, RZ ;  /* 0x0000000300007219 */ /* 0x000fe200000006ff */
[----:B------:R-:W-:Y:S02]  /*2c70*/  IMAD.SHL.U32 R3, R3, 0x20, RZ ;  /* 0x0000002003037824 */ /* 0x000fe400078e00ff */
[----:B------:R1:W-:Y:S04]  /*2c80*/  ATOMS.OR RZ, [UR4+0x14], R2 ;  /* 0x00001402ffff798c */ /* 0x0003e8000b000004 */
[----:B------:R1:W-:Y:S04]  /*2c90*/  ATOMS.OR RZ, [UR4+0x18], R0 ;  /* 0x00001800ffff798c */ /* 0x0003e8000b000004 */
[----:B------:R1:W-:Y:S01]  /*2ca0*/  STS [UR37+0x120], R3 ;  /* 0x00012003ff007988 */ /* 0x0003e20008000825 */
[----:B------:R-:W-:Y:S05]  /*2cb0*/  BRA `(.L_x_51) ;  /* 0x0000000000107947 */ /* 0x000fea0003800000 */
.L_x_50:
[----:B------:R-:W-:Y:S02]  /*2cc0*/  MOV R0, 0xffffffff ;  /* 0xffffffff00007802 */ /* 0x000fe40000000f00 */
[----:B------:R-:W-:-:S03]  /*2cd0*/  MOV R2, 0x2d00 ;  /* 0x00002d0000027802 */ /* 0x000fc60000000f00 */
[----:B------:R1:W-:Y:S04]  /*2ce0*/  STS [UR37+0x120], R0 ;  /* 0x00012000ff007988 */ /* 0x0003e80008000825 */
[----:B-1-3-5:R-:W-:Y:S05]  /*2cf0*/  CALL.REL.NOINC `($__internal_1_$__cuda_sm10x_tcgen05_guardrail_trap_phase_invalid_during_alloc) ;  /* 0x0000004400487944 */ /* 0x02afea0003c00000 */
.L_x_51:
[----:B------:R-:W-:Y:S05]  /*2d00*/  WARPSYNC.ALL ;  /* 0x0000000000007948 */ /* 0x000fea0003800000 */
[----:B------:R-:W2:Y:S01]  /*2d10*/  S2UR UR6, SR_CgaCtaId ;  /* 0x00000000000679c3 */ /* 0x000ea20000008800 */
[----:B------:R-:W-:Y:S01]  /*2d20*/  UMOV UR4, 0x400 ;  /* 0x0000040000047882 */ /* 0x000fe20000000000 */
[----:B------:R-:W-:-:S06]  /*2d30*/  NOP ;  /* 0x0000000000007918 */ /* 0x000fcc0000000000 */
[----:B------:R-:W-:Y:S06]  /*2d40*/  BAR.ARV 0x6, 0xa0 ;  /* 0x0182800000007b1d */ /* 0x000fec0000002000 */
[----:B------:R-:W4:Y:S01]  /*2d50*/  LDCU UR7, c[0x0][0x38c] ;  /* 0x00007180ff0777ac */ /* 0x000f220008000800 */
[----:B------:R-:W-:Y:S01]  /*2d60*/  IMAD.MOV.U32 R11, RZ, RZ, 0x1 ;  /* 0x00000001ff0b7424 */ /* 0x000fe200078e00ff */
[----:B------:R-:W-:Y:S01]  /*2d70*/  CS2R R8, SRZ ;  /* 0x0000000000087805 */ /* 0x000fe2000001ff00 */
[----:B------:R-:W-:Y:S01]  /*2d80*/  IMAD.MOV.U32 R10, RZ, RZ, RZ ;  /* 0x000000ffff0a7224 */ /* 0x000fe200078e00ff */
[----:B------:R-:W-:Y:S01]  /*2d90*/  UMOV UR18, URZ ;  /* 0x000000ff00127c82 */ /* 0x000fe20008000000 */
[----:B------:R-:W-:Y:S01]  /*2da0*/  UMOV UR17, URZ ;  /* 0x000000ff00117c82 */ /* 0x000fe20008000000 */
[----:B------:R-:W-:Y:S01]  /*2db0*/  UMOV UR22, 0x0 ;  /* 0x0000000000167882 */ /* 0x000fe20000000000 */
[----:B------:R-:W-:Y:S01]  /*2dc0*/  UMOV UR23, 0x8100490 ;  /* 0x0810049000177882 */ /* 0x000fe20000000000 */
[----:B------:R-:W-:Y:S01]  /*2dd0*/  UMOV UR20, 0x0 ;  /* 0x0000000000147882 */ /* 0x000fe20000000000 */
[----:B------:R-:W-:Y:S01]  /*2de0*/  UMOV UR21, 0x8100490 ;  /* 0x0810049000157882 */ /* 0x000fe20000000000 */
[----:B--2---:R-:W-:Y:S01]  /*2df0*/  ULEA UR6, UR6, UR4, 0x18 ;  /* 0x0000000406067291 */ /* 0x004fe2000f8ec0ff */
[----:B------:R-:W2:Y:S03]  /*2e00*/  LDCU UR4, c[0x0][0x38c] ;  /* 0x00007180ff0477ac */ /* 0x000ea60008000800 */
[----:B------:R-:W-:-:S02]  /*2e10*/  UIADD3 UR11, UPT, UPT, UR6, 0x4400, URZ ;  /* 0x00004400060b7890 */ /* 0x000fc4000fffe0ff */
[----:B----4-:R-:W-:-:S03]  /*2e20*/  UIADD3 UR7, UPT, UPT, UR7, 0x3f, URZ ;  /* 0x0000003f07077890 */ /* 0x010fc6000fffe0ff */
[----:B-1----:R-:W1:Y:S01]  /*2e30*/  LDS R0, [UR6+0x120] ;  /* 0x00012006ff007984 */ /* 0x002e620008000800 */
[----:B------:R-:W-:Y:S02]  /*2e40*/  UIADD3 UR12, UPT, UPT, UR6, 0xe400, URZ ;  /* 0x0000e400060c7890 */ /* 0x000fe4000fffe0ff */
[----:B------:R-:W-:Y:S02]  /*2e50*/  USHF.R.S32.HI UR5, URZ, 0x1f, UR7 ;  /* 0x0000001fff057899 */ /* 0x000fe40008011407 */
[----:B------:R-:W-:Y:S02]  /*2e60*/  USHF.R.U32.HI UR11, URZ, 0x4, UR11 ;  /* 0x00000004ff0b7899 */ /* 0x000fe4000801160b */
[----:B------:R-:W-:Y:S02]  /*2e70*/  ULEA.HI UR5, UR5, UR7, URZ, 0x6 ;  /* 0x0000000705057291 */ /* 0x000fe4000f8f30ff */
[----:B------:R-:W-:Y:S02]  /*2e80*/  USHF.R.U32.HI UR12, URZ, 0x4, UR12 ;  /* 0x00000004ff0c7899 */ /* 0x000fe4000801160c */
[----:B------:R-:W-:-:S02]  /*2e90*/  USHF.R.S32.HI UR5, URZ, 0x6, UR5 ;  /* 0x00000006ff057899 */ /* 0x000fc40008011405 */
[----:B------:R-:W-:Y:S02]  /*2ea0*/  ULOP3.LUT UR11, UR11, 0x3fff, URZ, 0xc0, !UPT ;  /* 0x00003fff0b0b7892 */ /* 0x000fe4000f8ec0ff */
[----:B------:R-:W-:Y:S02]  /*2eb0*/  UISETP.LT.AND UP0, UPT, UR5, 0x1, UPT ;  /* 0x000000010500788c */ /* 0x000fe4000bf01270 */
[----:B------:R-:W-:Y:S02]  /*2ec0*/  ULOP3.LUT UR12, UR12, 0x3fff, URZ, 0xc0, !UPT ;  /* 0x00003fff0c0c7892 */ /* 0x000fe4000f8ec0ff */
[----:B------:R-:W-:Y:S02]  /*2ed0*/  USEL UR10, UR5, 0x1, !UP0 ;  /* 0x00000001050a7887 */ /* 0x000fe4000c000000 */
[----:B------:R-:W-:Y:S02]  /*2ee0*/  ULOP3.LUT UR11, UR11, 0x10000, URZ, 0xfc, !UPT ;  /* 0x000100000b0b7892 */ /* 0x000fe4000f8efcff */
[----:B------:R-:W-:-:S02]  /*2ef0*/  ULOP3.LUT UR12, UR12, 0x10000, URZ, 0xfc, !UPT ;  /* 0x000100000c0c7892 */ /* 0x000fc4000f8efcff */
[----:B------:R-:W-:Y:S02]  /*2f00*/  UIADD3 UR10, UPT, UPT, -UR10, URZ, URZ ;  /* 0x000000ff0a0a7290 */ /* 0x000fe4000fffe1ff */
[----:B--2---:R-:W-:Y:S01]  /*2f10*/  UISETP.GE.AND UP3, UPT, UR4, 0x1, UPT ;  /* 0x000000010400788c */ /* 0x004fe2000bf66270 */
[----:B-1----:R-:W-:-:S15]  /*2f20*/  R2UR UR19, R0 ;  /* 0x00000000001372ca */ /* 0x002fde00000e0000 */
.L_x_60:
[----:B------:R-:W-:Y:S02]  /*2f30*/  LEA R0, R10, UR6, 0x3 ;  /* 0x000000060a007c11 */ /* 0x000fe4000f8e18ff */
[----:B------:R-:W-:Y:S02]  /*2f40*/  SHF.L.U32 R5, R9, 0x1f, RZ ;  /* 0x0000001f09057819 */ /* 0x000fe400000006ff */
[----:B------:R-:W-:Y:S01]  /*2f50*/  PLOP3.LUT P0, PT, PT, PT, UP3, 0x80, 0x8 ;  /* 0x000000000008781c */ /* 0x000fe20003f0f038 */
[----:B------:R-:W-:Y:S01]  /*2f60*/  VIADD R3, R0, 0x80 ;  /* 0x0000008000037836 */ /* 0x000fe20000000000 */
[----:B-1----:R-:W1:Y:S02]  /*2f70*/  SYNCS.PHASECHK.TRANS64.TRYWAIT P1, [R0+URZ+0x70], R5 ;  /* 0x00007005000075a7 */ /* 0x002e6400080211ff */
[----:B-1--4-:R-:W-:Y:S09]  /*2f80*/  @!P1 BRA `(.L_x_54) ;  /* 0x0000003c00709947 */ /* 0x012ff20003800000 */
.L_x_113:
[----:B------:R-:W-:Y:S01]  /*2f90*/  LEA R4, R10, UR6, 0x4 ;  /* 0x000000060a047c11 */ /* 0x000fe2000f8e20ff */
[----:B------:R-:W-:Y:S01]  /*2fa0*/  @UP3 ULEA UR4, UR17, UR6, 0x3 ;  /* 0x0000000611043291 */ /* 0x000fe2000f8e18ff */
[----:B------:R-:W-:Y:S01]  /*2fb0*/  PLOP3.LUT P2, PT, PT, PT, PT, 0x80, 0x8 ;  /* 0x000000000008781c */ /* 0x000fe20003f4f070 */
[----:B------:R-:W-:Y:S01]  /*2fc0*/  ULEA UR8, UR18, UR6, 0x3 ;  /* 0x0000000612087291 */ /* 0x000fe2000f8e18ff */
[----:B------:R-:W-:Y:S01]  /*2fd0*/  PRMT R3, RZ, 0x654, R3 ;  /* 0x00000654ff037816 */ /* 0x000fe20000000003 */
[----:B------:R-:W-:Y:S01]  /*2fe0*/  ULEA UR9, UR18, UR19, 0x6 ;  /* 0x0000001312097291 */ /* 0x000fe2000f8e30ff */
[----:B-1----:R-:W1:Y:S01]  /*2ff0*/  LDS.128 R4, [R4+0x100] ;  /* 0x0001000004047984 */ /* 0x002e620000000c00 */
[----:B------:R-:W-:Y:S02]  /*3000*/  @P0 SHF.L.U32 R2, R8, 0x1f, RZ ;  /* 0x0000001f08020819 */ /* 0x000fe400000006ff */
[----:B------:R-:W-:Y:S01]  /*3010*/  SHF.L.U32 R0, R11, 0x1f, RZ ;  /* 0x0000001f0b007819 */ /* 0x000fe200000006ff */
[----:B------:R-:W-:Y:S01]  /*3020*/  @!PT LDS RZ, [RZ] ;  /* 0x00000000fffff984 */ /* 0x000fe20000000800 */
[----:B------:R-:W-:Y:S01]  /*3030*/  @!PT LDS RZ, [RZ] ;  /* 0x00000000fffff984 */ /* 0x000fe20000000800 */
[----:B------:R-:W-:Y:S01]  /*3040*/  @!PT LDS RZ, [RZ] ;  /* 0x00000000fffff984 */ /* 0x000fe20000000800 */
[----:B------:R-:W-:Y:S01]  /*3050*/  @!PT LDS RZ, [RZ] ;  /* 0x00000000fffff984 */ /* 0x000fe20000000800 */
[----:B------:R2:W-:Y:S06]  /*3060*/  MEMBAR.ALL.CTA ;  /* 0x0000000000007992 */ /* 0x0005ec0000008000 */
[----:B--2---:R-:W2:Y:S02]  /*3070*/  FENCE.VIEW.ASYNC.S ;  /* 0x00000000000073c6 */ /* 0x004ea40000000000 */
[----:B--2---:R2:W-:Y:S01]  /*3080*/  SYNCS.ARRIVE.TRANS64.RED.A1T0 RZ, [R3+URZ], RZ ;  /* 0x000000ff03ff79a7 */ /* 0x0045e200081004ff */
[----:B------:R2:W4:Y:S01]  /*3090*/  @P0 SYNCS.PHASECHK.TRANS64.TRYWAIT P2, [UR4], R2 ;  /* 0x00000002ff0005a7 */ /* 0x0005220008041104 */
[----:B-1----:R-:W-:Y:S01]  /*30a0*/  LOP3.LUT P1, RZ, R6, 0x1, RZ, 0xc0, !PT ;  /* 0x0000000106ff7812 */ /* 0x002fe2000782c0ff */
[----:B------:R-:W1:Y:S02]  /*30b0*/  SYNCS.PHASECHK.TRANS64.TRYWAIT P0, [UR8+0xb0], R0 ;  /* 0x0000b000ff0075a7 */ /* 0x000e640008001108 */
[----:B-12-4-:R-:W-:Y:S10]  /*30c0*/  @!P0 BRA `(.L_x_55) ;  /* 0x0000003c00348947 */ /* 0x016ff40003800000 */
.L_x_115:
[----:B------:R-:W-:Y:S01]  /*30d0*/  IADD3 R10, PT, PT, R10, 0x1, RZ ;  /* 0x000000010a0a7810 */ /* 0x000fe20007ffe0ff */
[----:B------:R-:W-:Y:S06]  /*30e0*/  BRA.U !UP3, `(.L_x_56) ;  /* 0x000000010b987547 */ /* 0x000fec000b800000 */
[----:B------:R-:W-:Y:S01]  /*30f0*/  UPLOP3.LUT UP4, UPT, UPT, UPT, UPT, 0x40, 0x4 ;  /* 0x000000000004789c */ /* 0x000fe20003f8e870 */
[----:B------:R-:W-:Y:S01]  /*3100*/  UMOV UR16, UR10 ;  /* 0x0000000a00107c82 */ /* 0x000fe20008000000 */
[----:B------:R-:W-:Y:S01]  /*3110*/  UMOV UR15, UR5 ;  /* 0x00000005000f7c82 */ /* 0x000fe20008000000 */
[----:B------:R-:W-:-:S08]  /*3120*/  UMOV UR14, UR17 ;  /* 0x00000011000e7c82 */ /* 0x000fd00008000000 */
.L_x_59:
[----:B------:R-:W-:Y:S02]  /*3130*/  UIADD3 UR16, UPT, UPT, UR16, 0x1, URZ ;  /* 0x0000000110107890 */ /* 0x000fe4000fffe0ff */
[----:B--2---:R-:W-:Y:S02]  /*3140*/  ULEA UR7, UR14, UR6, 0x3 ;  /* 0x000000060e077291 */ /* 0x004fe4000f8e18ff */
[----:B------:R-:W-:Y:S01]  /*3150*/  UISETP.NE.AND UP0, UPT, UR16, URZ, UPT ;  /* 0x000000ff1000728c */ /* 0x000fe2000bf05270 */
[----:B----4-:R-:W-:Y:S10]  /*3160*/  @P2 BRA `(.L_x_57) ;  /* 0x00000000000c2947 */ /* 0x010ff40003800000 */
[----:B-1----:R-:W-:Y:S04]  /*3170*/  SHF.L.U32 R3, R8, 0x1f, RZ ;  /* 0x0000001f08037819 */ /* 0x002fe800000006ff */
[----:B------:R-:W1:Y:S02]  /*3180*/  SYNCS.PHASECHK.TRANS64.TRYWAIT P0, [UR7], R3 ;  /* 0x00000003ff0075a7 */ /* 0x000e640008001107 */
[----:B-1----:R-:W-:Y:S05]  /*3190*/  @!P0 BRA `(.L_x_58) ;  /* 0x0000003c00188947 */ /* 0x002fea0003800000 */
.L_x_57:
[----:B------:R-:W-:Y:S01]  /*31a0*/  UISETP.NE.AND UP1, UPT, UR15, 0x1, UPT ;  /* 0x000000010f00788c */ /* 0x000fe2000bf25270 */
[----:B------:R-:W-:Y:S01]  /*31b0*/  PLOP3.LUT P2, PT, PT, PT, PT, 0x80, 0x8 ;  /* 0x000000000008781c */ /* 0x000fe20003f4f070 */
[----:B------:R-:W-:Y:S02]  /*31c0*/  UIADD3 UR17, UPT, UPT, UR14, 0x1, URZ ;  /* 0x000000010e117890 */ /* 0x000fe4000fffe0ff */
[----:B------:R-:W-:Y:S02]  /*31d0*/  ULEA UR24, UR14, UR12, 0x8 ;  /* 0x0000000c0e187291 */ /* 0x000fe4000f8e40ff */
[----:B------:R-:W-:Y:S01]  /*31e0*/  UISETP.NE.AND UP2, UPT, UR17, 0x5, UPT ;  /* 0x000000051100788c */ /* 0x000fe2000bf45270 */
[----:B------:R-:W-:Y:S01]  /*31f0*/  PLOP3.LUT P0, PT, PT, PT, UP1, 0x80, 0x8 ;  /* 0x000000000008781c */ /* 0x000fe20003f0f018 */
[----:B------:R-:W-:Y:S02]  /*3200*/  ULEA UR26, UR14, UR11, 0x9 ;  /* 0x0000000b0e1a7291 */ /* 0x000fe4000f8e48ff */
[----:B------:R-:W-:Y:S02]  /*3210*/  USEL UR13, URZ, 0x1, UP2 ;  /* 0x00000001ff0d7887 */ /* 0x000fe40009000000 */
[----:B------:R-:W-:Y:S02]  /*3220*/  USEL UR17, UR17, URZ, UP2 ;  /* 0x000000ff11117287 */ /* 0x000fe40009000000 */
[----:B------:R-:W-:Y:S02]  /*3230*/  UIADD3 UR30, UPT, UPT, UR24, 0x2, URZ ;  /* 0x00000002181e7890 */ /* 0x000fe4000fffe0ff */
[----:B------:R-:W-:Y:S01]  /*3240*/  @UP1 ULEA UR4, UR17, UR6, 0x3 ;  /* 0x0000000611041291 */ /* 0x000fe2000f8e18ff */
[----:B------:R-:W-:Y:S01]  /*3250*/  LOP3.LUT R8, R8, UR13, RZ, 0x3c, !PT ;  /* 0x0000000d08087c12 */ /* 0x000fe2000f8e3cff */
[----:B------:R-:W-:Y:S02]  /*3260*/  UIADD3 UR28, UPT, UPT, UR26, 0x2, URZ ;  /* 0x000000021a1c7890 */ /* 0x000fe4000fffe0ff */
[----:B------:R-:W-:Y:S01]  /*3270*/  UIADD3 UR7, UPT, UPT, UR7, 0x28, URZ ;  /* 0x0000002807077890 */ /* 0x000fe2000fffe0ff */
[----:B-1----:R-:W-:Y:S01]  /*3280*/  @P0 SHF.L.U32 R0, R8, 0x1f, RZ ;  /* 0x0000001f08000819 */ /* 0x002fe200000006ff */
[----:B------:R-:W-:Y:S01]  /*3290*/  UMOV UR25, 0x80004020 ;  /* 0x8000402000197882 */ /* 0x000fe20000000000 */
[----:B------:R-:W-:Y:S01]  /*32a0*/  UMOV UR27, 0x80004020 ;  /* 0x80004020001b7882 */ /* 0x000fe20000000000 */
[----:B------:R-:W-:Y:S01]  /*32b0*/  UMOV UR31, 0x80004020 ;  /* 0x80004020001f7882 */ /* 0x000fe20000000000 */
[----:B------:R2:W4:Y:S01]  /*32c0*/  @P0 SYNCS.PHASECHK.TRANS64.TRYWAIT P2, [UR4], R0 ;  /* 0x00000000ff0005a7 */ /* 0x0005220008041104 */
[----:B------:R-:W-:Y:S01]  /*32d0*/  UIADD3 UR15, UPT, UPT, UR15, -0x1, URZ ;  /* 0xffffffff0f0f7890 */ /* 0x000fe2000fffe0ff */
[----:B------:R2:W-:Y:S01]  /*32e0*/  UTCQMMA gdesc[UR26], gdesc[UR24], tmem[UR9], tmem[UR22], idesc[UR23], UP4 ;  /* 0x00ff16181a0075ea */ /* 0x0005e2000a000309 */
[----:B------:R-:W-:Y:S01]  /*32f0*/  UPLOP3.LUT UP4, UPT, UPT, UPT, UPT, 0x80, 0x8 ;  /* 0x000000000008789c */ /* 0x000fe20003f8f070 */
[----:B------:R-:W-:Y:S01]  /*3300*/  UMOV UR29, 0x80004020 ;  /* 0x80004020001d7882 */ /* 0x000fe20000000000 */
[----:B------:R-:W-:Y:S01]  /*3310*/  UMOV UR14, UR17 ;  /* 0x00000011000e7c82 */ /* 0x000fe20008000000 */
[----:B------:R2:W-:Y:S01]  /*3320*/  UTCQMMA gdesc[UR28], gdesc[UR30], tmem[UR9], tmem[UR20], idesc[UR21], UPT ;  /* 0x00ff141e1c0075ea */ /* 0x0005e2000b800309 */
[----:B------:R2:W-:Y:S01]  /*3330*/  UTCBAR [UR7], URZ ;  /* 0x000000ff070073e9 */ /* 0x0005e200080000ff */
[----:B------:R-:W-:Y:S06]  /*3340*/  BRA.U UP0, `(.L_x_59) ;  /* 0xfffffffd00787547 */ /* 0x000fec000b83ffff */
.L_x_56:
[----:B------:R-:W-:Y:S01]  /*3350*/  UIADD3 UR18, UPT, UPT, UR18, 0x1, URZ ;  /* 0x0000000112127890 */ /* 0x000fe2000fffe0ff */
[C---:B------:R-:W-:Y:S01]  /*3360*/  ISETP.NE.AND P0, PT, R10.reuse, 0x2, PT ;  /* 0x000000020a00780c */ /* 0x040fe20003f05270 */
[----:B------:R-:W-:Y:S02]  /*3370*/  UIADD3 UR8, UPT, UPT, UR8, 0x90, URZ ;  /* 0x0000009008087890 */ /* 0x000fe4000fffe0ff */
[----:B------:R-:W-:Y:S01]  /*3380*/  UISETP.NE.AND UP0, UPT, UR18, 0x4, UPT ;  /* 0x000000041200788c */ /* 0x000fe2000bf05270 */
[----:B-12---:R-:W-:Y:S02]  /*3390*/  SEL R0, RZ, 0x1, P0 ;  /* 0x00000001ff007807 */ /* 0x006fe40000000000 */
[----:B------:R-:W-:Y:S01]  /*33a0*/  SEL R10, R10, RZ, P0 ;  /* 0x000000ff0a0a7207 */ /* 0x000fe20000000000 */
[----:B------:R-:W-:Y:S01]  /*33b0*/  USEL UR4, URZ, 0x1, UP0 ;  /* 0x00000001ff047887 */ /* 0x000fe20008000000 */
[----:B------:R-:W-:Y:S01]  /*33c0*/  LOP3.LUT R9, R9, R0, RZ, 0x3c, !PT ;  /* 0x0000000009097212 */ /* 0x000fe200078e3cff */
[----:B------:R-:W-:Y:S01]  /*33d0*/  USEL UR18, UR18, URZ, UP0 ;  /* 0x000000ff12127287 */ /* 0x000fe20008000000 */
[----:B------:R1:W-:Y:S03]  /*33e0*/  UTCBAR [UR8], URZ ;  /* 0x000000ff080073e9 */ /* 0x0003e600080000ff */
[----:B------:R-:W-:Y:S01]  /*33f0*/  LOP3.LUT R11, R11, UR4, RZ, 0x3c, !PT ;  /* 0x000000040b0b7c12 */ /* 0x000fe2000f8e3cff */
[----:B------:R-:W-:Y:S07]  /*3400*/  @P1 BRA `(.L_x_60) ;  /* 0xfffffff800c81947 */ /* 0x000fee000383ffff */
[----:B------:R-:W2:Y:S01]  /*3410*/  S2UR UR4, SR_CgaCtaId ;  /* 0x00000000000479c3 */ /* 0x000ea20000008800 */
[----:B------:R-:W-:Y:S01]  /*3420*/  ELECT P0, URZ, PT ;  /* 0x0000000000ff782f */ /* 0x000fe20003800000 */
[----:B------:R-:W-:Y:S01]  /*3430*/  IMAD.MOV.U32 R0, RZ, RZ, 0x1 ;  /* 0x00000001ff007424 */ /* 0x000fe200078e00ff */
[----:B------:R-:W-:Y:S01]  /*3440*/  UIADD3 UR6, UPT, UPT, UR6, 0xb0, URZ ;  /* 0x000000b006067890 */ /* 0x000fe2000fffe0ff */
[----:B------:R-:W-:Y:S01]  /*3450*/  SHF.L.U32 R3, R11, 0x1f, RZ ;  /* 0x0000001f0b037819 */ /* 0x000fe200000006ff */
[----:B------:R-:W-:-:S03]  /*3460*/  UMOV UR5, 0x40 ;  /* 0x0000004000057882 */ /* 0x000fc60000000000 */
[----:B------:R-:W-:Y:S01]  /*3470*/  UVIRTCOUNT.DEALLOC.SMPOOL 0x80 ;  /* 0x000000800000784c */ /* 0x000fe20000000000 */
[----:B--2---:R-:W-:Y:S02]  /*3480*/  ULEA UR4, UR4, UR5, 0x18 ;  /* 0x0000000504047291 */ /* 0x004fe4000f8ec0ff */
[----:B------:R-:W-:-:S07]  /*3490*/  ULEA UR5, UR18, UR6, 0x3 ;  /* 0x0000000612057291 */ /* 0x000fce000f8e18ff */
[----:B------:R2:W-:Y:S02]  /*34a0*/  @P0 STS.U8 [UR4+0x1c], R0 ;  /* 0x00001c00ff000988 */ /* 0x0005e40008000004 */
[----:B------:R-:W3:Y:S02]  /*34b0*/  SYNCS.PHASECHK.TRANS64.TRYWAIT P0, [UR5], R3 ;  /* 0x00000003ff0075a7 */ /* 0x000ee40008001105 */
[----:B--23--:R-:W-:Y:S05]  /*34c0*/  @!P0 BRA `(.L_x_61) ;  /* 0x0000003800648947 */ /* 0x00cfea0003800000 */
.L_x_118:
[----:B------:R-:W-:-:S04]  /*34d0*/  UIADD3 UR7, UPT, UPT, UR18, 0x1, URZ ;  /* 0x0000000112077890 */ /* 0x000fc8000fffe0ff */
[----:B------:R-:W-:-:S04]  /*34e0*/  UISETP.NE.AND UP0, UPT, UR7, 0x4, UPT ;  /* 0x000000040700788c */ /* 0x000fc8000bf05270 */
[----:B-1----:R-:W-:Y:S02]  /*34f0*/  USEL UR8, URZ, 0x1, UP0 ;  /* 0x00000001ff087887 */ /* 0x002fe40008000000 */
[----:B------:R-:W-:-:S04]  /*3500*/  USEL UR7, UR7, URZ, UP0 ;  /* 0x000000ff07077287 */ /* 0x000fc80008000000 */
[----:B------:R-:W-:Y:S01]  /*3510*/  ULEA UR5, UR7, UR6, 0x3 ;  /* 0x0000000607057291 */ /* 0x000fe2000f8e18ff */
[----:B------:R-:W-:-:S04]  /*3520*/  LOP3.LUT R2, R11, UR8, RZ, 0x3c, !PT ;  /* 0x000000080b027c12 */ /* 0x000fc8000f8e3cff */
[----:B--2---:R-:W-:-:S04]  /*3530*/  SHF.L.U32 R3, R2, 0x1f, RZ ;  /* 0x0000001f02037819 */ /* 0x004fc800000006ff */
[----:B------:R-:W1:Y:S02]  /*3540*/  SYNCS.PHASECHK.TRANS64.TRYWAIT P0, [UR5], R3 ;  /* 0x00000003ff0075a7 */ /* 0x000e640008001105 */
[----:B-1----:R-:W-:Y:S05]  /*3550*/  @!P0 BRA `(.L_x_62) ;  /* 0x0000003800588947 */ /* 0x002fea0003800000 */
.L_x_120:
        /* <DEDUP_REMOVED lines=9> */
.L_x_122:
[----:B------:R-:W-:-:S04]  /*35f0*/  UIADD3 UR7, UPT, UPT, UR7, 0x1, URZ ;  /* 0x0000000107077890 */ /* 0x000fc8000fffe0ff */
[----:B------:R-:W-:-:S04]  /*3600*/  UISETP.NE.AND UP0, UPT, UR7, 0x4, UPT ;  /* 0x000000040700788c */ /* 0x000fc8000bf05270 */
[----:B------:R-:W-:Y:S02]  /*3610*/  USEL UR5, URZ, 0x1, UP0 ;  /* 0x00000001ff057887 */ /* 0x000fe40008000000 */
[----:B------:R-:W-:-:S04]  /*3620*/  USEL UR7, UR7, URZ, UP0 ;  /* 0x000000ff07077287 */ /* 0x000fc80008000000 */
[----:B------:R-:W-:Y:S01]  /*3630*/  ULEA UR7, UR7, UR6, 0x3 ;  /* 0x0000000607077291 */ /* 0x000fe2000f8e18ff */
[----:B-1----:R-:W-:-:S04]  /*3640*/  LOP3.LUT R3, R2, UR5, RZ, 0x3c, !PT ;  /* 0x0000000502037c12 */ /* 0x002fc8000f8e3cff */
[----:B------:R-:W-:-:S04]  /*3650*/  SHF.L.U32 R3, R3, 0x1f, RZ ;  /* 0x0000001f03037819 */ /* 0x000fc800000006ff */
[----:B------:R-:W1:Y:S02]  /*3660*/  SYNCS.PHASECHK.TRANS64.TRYWAIT P0, [UR7], R3 ;  /* 0x00000003ff0075a7 */ /* 0x000e640008001107 */
[----:B-1----:R-:W-:Y:S05]  /*3670*/  @!P0 BRA `(.L_x_64) ;  /* 0x0000003800408947 */ /* 0x002fea0003800000 */
.L_x_124:
[----:B------:R-:W-:Y:S01]  /*3680*/  NOP ;  /* 0x0000000000007918 */ /* 0x000fe20000000000 */
[----:B-1----:R-:W1:Y:S01]  /*3690*/  LDS R0, [UR4+0x14] ;  /* 0x00001404ff007984 */ /* 0x002e620008000800 */
[----:B------:R-:W-:Y:S01]  /*36a0*/  ULOP3.LUT UR6, UR19, 0xffff, URZ, 0xc0, !UPT ;  /* 0x0000ffff13067892 */ /* 0x000fe2000f8ec0ff */
[----:B------:R-:W-:Y:S01]  /*36b0*/  UMOV UR8, 0xffff ;  /* 0x0000ffff00087882 */ /* 0x000fe20000000000 */
[----:B------:R-:W-:Y:S02]  /*36c0*/  UMOV UR5, 0x1 ;  /* 0x0000000100057882 */ /* 0x000fe40000000000 */
[----:B------:R-:W-:-:S04]  /*36d0*/  USHF.R.U32.HI UR6, URZ, 0x5, UR6 ;  /* 0x00000005ff067899 */ /* 0x000fc80008011606 */
[----:B------:R-:W-:Y:S02]  /*36e0*/  USHF.L.U32 UR8, UR8, UR6, URZ ;  /* 0x0000000608087299 */ /* 0x000fe400080006ff */
[----:B------:R-:W-:-:S04]  /*36f0*/  USHF.L.U32 UR5, UR5, UR6, URZ ;  /* 0x0000000605057299 */ /* 0x000fc800080006ff */
[----:B-1----:R-:W-:-:S04]  /*3700*/  LOP3.LUT R0, R0, UR8, RZ, 0xc0, !PT ;  /* 0x0000000800007c12 */ /* 0x002fc8000f8ec0ff */
[----:B------:R-:W-:-:S13]  /*3710*/  ISETP.NE.AND P0, PT, R0, UR8, PT ;  /* 0x0000000800007c0c */ /* 0x000fda000bf05270 */
[----:B------:R-:W-:Y:S05]  /*3720*/  @P0 BRA `(.L_x_65) ;  /* 0x0000000000580947 */ /* 0x000fea0003800000 */
[----:B------:R-:W1:Y:S02]  /*3730*/  LDS R0, [UR4+0x18] ;  /* 0x00001804ff007984 */ /* 0x000e640008000800 */
[----:B-1----:R-:W-:-:S04]  /*3740*/  LOP3.LUT R0, R0, UR5, RZ, 0xc0, !PT ;  /* 0x0000000500007c12 */ /* 0x002fc8000f8ec0ff */
[----:B------:R-:W-:-:S13]  /*3750*/  ISETP.NE.AND P0, PT, R0, UR5, PT ;  /* 0x0000000500007c0c */ /* 0x000fda000bf05270 */
[----:B------:R-:W-:Y:S05]  /*3760*/  @P0 BRA `(.L_x_66) ;  /* 0x00000000003c0947 */ /* 0x000fea0003800000 */
[----:B------:R-:W1:Y:S01]  /*3770*/  S2R R2, SR_LANEID ;  /* 0x0000000000027919 */ /* 0x000e620000000000 */
[----:B------:R-:W-:Y:S01]  /*3780*/  ULOP3.LUT UR8, URZ, UR8, URZ, 0x33, !UPT ;  /* 0x00000008ff087292 */ /* 0x000fe2000f8e33ff */
[----:B------:R-:W-:Y:S01]  /*3790*/  LOP3.LUT R4, RZ, UR5, RZ, 0x33, !PT ;  /* 0x00000005ff047c12 */ /* 0x000fe2000f8e33ff */
[----:B------:R-:W-:Y:S02]  /*37a0*/  VOTEU.ANY UR7, UPT, PT ;  /* 0x0000000000077886 */ /* 0x000fe400038e0100 */
[----:B------:R-:W-:Y:S01]  /*37b0*/  UFLO.U32 UR7, UR7 ;  /* 0x00000007000772bd */ /* 0x000fe200080e0000 */
[----:B------:R-:W2:Y:S01]  /*37c0*/  REDUX UR5, R4 ;  /* 0x00000000040573c4 */ /* 0x000ea20000000000 */
[----:B------:R-:W-:-:S06]  /*37d0*/  IMAD.U32 R0, RZ, RZ, UR8 ;  /* 0x00000008ff007e24 */ /* 0x000fcc000f8e00ff */
[----:B------:R3:W-:Y:S01]  /*37e0*/  UTCATOMSWS.AND URZ, UR8 ;  /* 0x0000000800ff79e3 */ /* 0x0007e20008000000 */
[----:B------:R-:W4:Y:S01]  /*37f0*/  REDUX UR6, R0 ;  /* 0x00000000000673c4 */ /* 0x000f220000000000 */
[----:B-1----:R-:W-:Y:S01]  /*3800*/  ISETP.EQ.U32.AND P0, PT, R2, UR7, PT ;  /* 0x0000000702007c0c */ /* 0x002fe2000bf02070 */
[----:B--2---:R-:W-:Y:S01]  /*3810*/  IMAD.U32 R2, RZ, RZ, UR5 ;  /* 0x00000005ff027e24 */ /* 0x004fe2000f8e00ff */
[----:B----4-:R-:W-:-:S11]  /*3820*/  MOV R3, UR6 ;  /* 0x0000000600037c02 */ /* 0x010fd60008000f00 */
[----:B------:R3:W-:Y:S04]  /*3830*/  @P0 ATOMS.AND RZ, [UR4+0x14], R3 ;  /* 0x00001403ffff098c */ /* 0x0007e8000a800004 */
[----:B------:R3:W-:Y:S01]  /*3840*/  @P0 ATOMS.AND RZ, [UR4+0x18], R2 ;  /* 0x00001802ffff098c */ /* 0x0007e2000a800004 */
[----:B------:R-:W-:Y:S05]  /*3850*/  BRA `(.L_x_67) ;  /* 0x0000000000147947 */ /* 0x000fea0003800000 */
.L_x_66:
[----:B------:R-:W-:Y:S02]  /*3860*/  MOV R2, 0x3880 ;  /* 0x0000388000027802 */ /* 0x000fe40000000f00 */
[----:B----45:R-:W-:Y:S05]  /*3870*/  CALL.REL.NOINC `($__internal_0_$__cuda_sm10x_tcgen05_guardrail_trap_col_being_dealloced_not_returned_by_alloc) ;  /* 0x00000038005c7944 */ /* 0x030fea0003c00000 */
[----:B------:R-:W-:Y:S05]  /*3880*/  BRA `(.L_x_67) ;  /* 0x0000000000087947 */ /* 0x000fea0003800000 */
.L_x_65:
[----:B------:R-:W-:Y:S02]  /*3890*/  MOV R2, 0x38b0 ;  /* 0x000038b000027802 */ /* 0x000fe40000000f00 */
[----:B----45:R-:W-:Y:S05]  /*38a0*/  CALL.REL.NOINC `($__internal_2_$__cuda_sm10x_tcgen05_guardrail_trap_unallocated_columns_being_dealloced) ;  /* 0x0000003800687944 */ /* 0x030fea0003c00000 */
.L_x_67:
[----:B------:R-:W-:Y:S01]  /*38b0*/  NOP ;  /* 0x0000000000007918 */ /* 0x000fe20000000000 */
[----:B---3--:R-:W-:Y:S05]  /*38c0*/  EXIT ;  /* 0x000000000000794d */ /* 0x008fea0003800000 */
.L_x_49:
[----:B------:R-:W-:-:S09]  /*38d0*/  UISETP.NE.OR UP2, UPT, UR8, 0x3, !UP2 ;  /* 0x000000030800788c */ /* 0x000fd2000d745670 */
[----:B------:R-:W-:Y:S05]  /*38e0*/  BRA.U UP2, `(.L_x_68) ;  /* 0x0000000902c87547 */ /* 0x000fea000b800000 */
[----:B------:R-:W1:Y:S01]  /*38f0*/  LDCU.64 UR6, c[0x0][0x888] ;  /* 0x00011100ff0677ac */ /* 0x000e620008000a00 */
[----:B------:R-:W2:Y:S01]  /*3900*/  LDC R0, c[0x0][0xb30] ;  /* 0x0002cc00ff007b82 */ /* 0x000ea20000000800 */
[----:B------:R-:W-:Y:S01]  /*3910*/  IMAD.MOV.U32 R30, RZ, RZ, 0x1 ;  /* 0x00000001ff1e7424 */ /* 0x000fe200078e00ff */
[----:B------:R-:W-:Y:S01]  /*3920*/  CS2R R28, SRZ ;  /* 0x00000000001c7805 */ /* 0x000fe2000001ff00 */
[----:B------:R-:W4:Y:S01]  /*3930*/  LDCU.64 UR4, c[0x0][0x890] ;  /* 0x00011200ff0477ac */ /* 0x000f220008000a00 */
[----:B------:R-:W-:Y:S01]  /*3940*/  IMAD.MOV.U32 R25, RZ, RZ, 0x2000 ;  /* 0x00002000ff197424 */ /* 0x000fe200078e00ff */
[----:B------:R-:W-:-:S03]  /*3950*/  UMOV UR8, 0x400 ;  /* 0x0000040000087882 */ /* 0x000fc60000000000 */
[----:B------:R-:W3:Y:S01]  /*3960*/  LDC R19, c[0x0][0x370] ;  /* 0x0000dc00ff137b82 */ /* 0x000ee20000000800 */
[----:B------:R-:W-:-:S07]  /*3970*/  UPLOP3.LUT UP1, UPT, UPT, UPT, UPT, 0x40, 0x4 ;  /* 0x000000000004789c */ /* 0x000fce0003f2e870 */
[----:B------:R-:W3:Y:S01]  /*3980*/  LDC R2, c[0x0][0xb0c] ;  /* 0x0002c300ff027b82 */ /* 0x000ee20000000800 */
[----:B-1----:R-:W-:Y:S02]  /*3990*/  UISETP.NE.U32.AND UP2, UPT, UR6, URZ, UPT ;  /* 0x000000ff0600728c */ /* 0x002fe4000bf45070 */
[----:B------:R-:W-:Y:S02]  /*39a0*/  ULEA UR6, UR37, UR8, 0x18 ;  /* 0x0000000825067291 */ /* 0x000fe4000f8ec0ff */
[----:B------:R-:W-:Y:S02]  /*39b0*/  UISETP.NE.AND.EX UP2, UPT, UR7, URZ, UPT, UP2 ;  /* 0x000000ff0700728c */ /* 0x000fe4000bf45320 */
[----:B------:R-:W-:Y:S01]  /*39c0*/  UIADD3 UR7, UPT, UPT, UR6, 0x50, URZ ;  /* 0x0000005006077890 */ /* 0x000fe2000fffe0ff */
[----:B------:R-:W1:Y:S01]  /*39d0*/  LDC R18, c[0x0][0xb20] ;  /* 0x0002c800ff127b82 */ /* 0x000e620000000800 */
[----:B----4-:R-:W-:Y:S01]  /*39e0*/  UISETP.NE.U32.AND UP3, UPT, UR4, URZ, UPT ;  /* 0x000000ff0400728c */ /* 0x010fe2000bf65070 */
[----:B--2---:R-:W-:Y:S01]  /*39f0*/  ISETP.NE.AND P1, PT, R0, 0x1, PT ;  /* 0x000000010000780c */ /* 0x004fe20003f25270 */
[----:B------:R-:W-:-:S02]  /*3a00*/  UPRMT UR37, UR37, 0x654, UR7 ;  /* 0x0000065425257896 */ /* 0x000fc40008000007 */
[----:B------:R-:W-:-:S03]  /*3a10*/  UISETP.NE.AND.EX UP3, UPT, UR5, URZ, UPT, UP3 ;  /* 0x000000ff0500728c */ /* 0x000fc6000bf65330 */
[----:B------:R-:W2:Y:S08]  /*3a20*/  LDC.64 R32, c[0x0][0x348] ;  /* 0x0000d200ff207b82 */ /* 0x000eb00000000a00 */
[----:B------:R-:W4:Y:S08]  /*3a30*/  LDC.64 R16, c[0x0][0xb10] ;  /* 0x0002c400ff107b82 */ /* 0x000f300000000a00 */
[----:B------:R-:W1:Y:S08]  /*3a40*/  LDC.64 R6, c[0x0][0xb18] ;  /* 0x0002c600ff067b82 */ /* 0x000e700000000a00 */
[----:B------:R-:W1:Y:S08]  /*3a50*/  LDC.64 R4, c[0x0][0xb28] ;  /* 0x0002ca00ff047b82 */ /* 0x000e700000000a00 */
[----:B---3--:R-:W1:Y:S02]  /*3a60*/  LDC R24, c[0x0][0x374] ;  /* 0x0000dd00ff187b82 */ /* 0x008e640000000800 */
.L_x_76:
[C---:B------:R-:W-:Y:S02]  /*3a70*/  LEA R0, R29.reuse, UR6, 0x3 ;  /* 0x000000061d007c11 */ /* 0x040fe4000f8e18ff */
[----:B------:R-:W-:Y:S02]  /*3a80*/  SHF.L.U32 R3, R28, 0x1f, RZ ;  /* 0x0000001f1c037819 */ /* 0x000fe400000006ff */
[----:B------:R-:W-:Y:S02]  /*3a90*/  LEA R20, R29, UR6, 0x4 ;  /* 0x000000061d147c11 */ /* 0x000fe4000f8e20ff */
[----:B---3--:R-:W3:Y:S02]  /*3aa0*/  SYNCS.PHASECHK.TRANS64.TRYWAIT P0, [R0+URZ+0x70], R3 ;  /* 0x00007003000075a7 */ /* 0x008ee400080011ff */
[----:B---3--:R-:W-:Y:S05]  /*3ab0*/  @!P0 BRA `(.L_x_69) ;  /* 0x0000003400488947 */ /* 0x008fea0003800000 */
.L_x_125:
[----:B------:R-:W-:Y:S01]  /*3ac0*/  ISETP.GE.AND P0, PT, R72, 0x1, PT ;  /* 0x000000014800780c */ /* 0x000fe20003f06270 */
[----:B------:R-:W1:Y:S01]  /*3ad0*/  LDS.128 R20, [R20+0x100] ;  /* 0x0001000014147984 */ /* 0x000e620000000c00 */
[----:B------:R-:W-:Y:S01]  /*3ae0*/  ISETP.NE.U32.AND P4, PT, RZ, UR4, PT ;  /* 0x00000004ff007c0c */ /* 0x000fe2000bf85070 */
[----:B---3--:R-:W-:Y:S01]  /*3af0*/  VIADD R0, R0, 0x80 ;  /* 0x0000008000007836 */ /* 0x008fe20000000000 */
[----:B------:R-:W-:Y:S02]  /*3b00*/  SHF.L.U32 R26, R30, 0x1f, RZ ;  /* 0x0000001f1e1a7819 */ /* 0x000fe400000006ff */
[----:B------:R-:W-:Y:S02]  /*3b10*/  ISETP.NE.AND.EX P4, PT, RZ, UR5, PT, P4 ;  /* 0x00000005ff007c0c */ /* 0x000fe4000bf85340 */
[----:B------:R-:W-:Y:S01]  /*3b20*/  PRMT R0, RZ, 0x654, R0 ;  /* 0x00000654ff007816 */ /* 0x000fe20000000000 */
[----:B------:R-:W-:Y:S01]  /*3b30*/  @!PT LDS RZ, [RZ] ;  /* 0x00000000fffff984 */ /* 0x000fe20000000800 */
[----:B------:R-:W-:Y:S01]  /*3b40*/  @!PT LDS RZ, [RZ] ;  /* 0x00000000fffff984 */ /* 0x000fe20000000800 */
[----:B------:R-:W-:Y:S01]  /*3b50*/  @!PT LDS RZ, [RZ] ;  /* 0x00000000fffff984 */ /* 0x000fe20000000800 */
[----:B------:R-:W-:Y:S01]  /*3b60*/  @!PT LDS RZ, [RZ] ;  /* 0x00000000fffff984 */ /* 0x000fe20000000800 */
[----:B------:R3:W-:Y:S06]  /*3b70*/  MEMBAR.ALL.CTA ;  /* 0x0000000000007992 */ /* 0x0007ec0000008000 */
[----:B---3--:R-:W3:Y:S02]  /*3b80*/  FENCE.VIEW.ASYNC.S ;  /* 0x00000000000073c6 */ /* 0x008ee40000000000 */
[----:B---3--:R3:W-:Y:S01]  /*3b90*/  SYNCS.ARRIVE.TRANS64.RED.A1T0 RZ, [R0+URZ], RZ ;  /* 0x000000ff00ff79a7 */ /* 0x0087e200081004ff */
[----:B-1----:R-:W-:Y:S11]  /*3ba0*/  LOP3.LUT P3, RZ, R22, 0x1, RZ, 0xc0, !PT ;  /* 0x0000000116ff7812 */ /* 0x002ff6000786c0ff */
[----:B------:R-:W-:Y:S02]  /*3bb0*/  @!UPT UIADD3 URZ, UPT, UPT, URZ, URZ, URZ ;  /* 0x000000fffffff290 */ /* 0x000fe4000fffe0ff */
[----:B------:R-:W-:Y:S02]  /*3bc0*/  @P3 MOV R13, R20 ;  /* 0x00000014000d3202 */ /* 0x000fe40000000f00 */
[----:B------:R-:W-:Y:S01]  /*3bd0*/  @P3 LOP3.LUT R8, R21, 0xffff, RZ, 0xc0, !PT ;  /* 0x0000ffff15083812 */ /* 0x000fe200078ec0ff */
[----:B---3--:R-:W-:Y:S06]  /*3be0*/  @!P0 BRA `(.L_x_70) ;  /* 0x0000000000a48947 */ /* 0x008fec0003800000 */
[----:B------:R-:W-:Y:S01]  /*3bf0*/  IMAD.HI.U32 R31, R24, R7, RZ ;  /* 0x00000007181f7227 */ /* 0x000fe200078e00ff */
[----:B------:R-:W-:Y:S02]  /*3c00*/  ISETP.NE.AND P0, PT, R6, 0x1, PT ;  /* 0x000000010600780c */ /* 0x000fe40003f05270 */
[----:B------:R-:W-:Y:S01]  /*3c10*/  ISETP.NE.AND P2, PT, R72, 0x1, PT ;  /* 0x000000014800780c */ /* 0x000fe20003f45270 */
[----:B----4-:R-:W-:Y:S01]  /*3c20*/  IMAD.HI.U32 R34, R19, R16, RZ ;  /* 0x0000001013227227 */ /* 0x010fe200078e00ff */
[----:B------:R-:W-:Y:S02]  /*3c30*/  SHF.R.U32.HI R31, RZ, R18, R31 ;  /* 0x00000012ff1f7219 */ /* 0x000fe4000001161f */
[----:B------:R-:W-:Y:S01]  /*3c40*/  ISETP.NE.AND P5, PT, R2, 0x1, PT ;  /* 0x000000010200780c */ /* 0x000fe20003fa5270 */
[----:B------:R-:W-:Y:S01]  /*3c50*/  IMAD.HI.U32 R36, R13, R16, RZ ;  /* 0x000000100d247227 */ /* 0x000fe200078e00ff */
[----:B------:R-:W-:Y:S02]  /*3c60*/  SHF.R.U32.HI R34, RZ, R17, R34 ;  /* 0x00000011ff227219 */ /* 0x000fe40000011622 */
[----:B------:R-:W-:Y:S01]  /*3c70*/  SEL R3, R24, R31, !P0 ;  /* 0x0000001f18037207 */ /* 0x000fe20004000000 */
[C---:B------:R-:W-:Y:S01]  /*3c80*/  IMAD.HI.U32 R31, R8.reuse, R7, RZ ;  /* 0x00000007081f7227 */ /* 0x040fe200078e00ff */
[----:B------:R-:W-:Y:S02]  /*3c90*/  SEL R11, R19, R34, !P5 ;  /* 0x00000022130b7207 */ /* 0x000fe40006800000 */
[----:B------:R-:W-:Y:S01]  /*3ca0*/  SHF.R.U32.HI R36, RZ, R17, R36 ;  /* 0x00000011ff247219 */ /* 0x000fe20000011624 */
[----:B------:R-:W-:Y:S01]  /*3cb0*/  IMAD.HI.U32 R38, R3, R4, RZ ;  /* 0x0000000403267227 */ /* 0x000fe200078e00ff */
[----:B------:R-:W-:Y:S03]  /*3cc0*/  SHF.R.U32.HI R31, RZ, R18, R31 ;  /* 0x00000012ff1f7219 */ /* 0x000fe6000001161f */
[----:B------:R-:W-:Y:S01]  /*3cd0*/  IMAD.HI.U32 R34, R11, R4, RZ ;  /* 0x000000040b227227 */ /* 0x000fe200078e00ff */
[----:B------:R-:W-:Y:S02]  /*3ce0*/  @P2 SHF.R.U32.HI R3, RZ, R5, R38 ;  /* 0x00000005ff032219 */ /* 0x000fe40000011626 */
[----:B------:R-:W-:Y:S02]  /*3cf0*/  SEL R9, R8, R31, !P0 ;  /* 0x0000001f08097207 */ /* 0x000fe40004000000 */
[----:B------:R-:W-:Y:S01]  /*3d00*/  @P2 SHF.R.U32.HI R11, RZ, R5, R34 ;  /* 0x00000005ff0b2219 */ /* 0x000fe20000011622 */
[C---:B------:R-:W-:Y:S01]  /*3d10*/  IMAD R10, R72.reuse, R3, RZ ;  /* 0x00000003480a7224 */ /* 0x040fe200078e02ff */
[----:B------:R-:W-:Y:S01]  /*3d20*/  SEL R3, R13, R36, !P5 ;  /* 0x000000240d037207 */ /* 0x000fe20006800000 */
[C---:B------:R-:W-:Y:S03]  /*3d30*/  IMAD.HI.U32 R14, R9.reuse, R4, RZ ;  /* 0x00000004090e7227 */ /* 0x040fe600078e00ff */
[----:B------:R-:W-:Y:S01]  /*3d40*/  ISETP.GE.AND P0, PT, R9, R10, PT ;  /* 0x0000000a0900720c */ /* 0x000fe20003f06270 */
[C---:B------:R-:W-:Y:S01]  /*3d50*/  IMAD R12, R72.reuse, R11, RZ ;  /* 0x0000000b480c7224 */ /* 0x040fe200078e02ff */
[-C--:B------:R-:W-:Y:S04]  /*3d60*/  SHF.R.U32.HI R14, RZ, R5.reuse, R14 ;  /* 0x00000005ff0e7219 */ /* 0x080fe8000001160e */
[----:B------:R-:W-:Y:S02]  /*3d70*/  ISETP.GE.OR P0, PT, R3, R12, P0 ;  /* 0x0000000c0300720c */ /* 0x000fe40000706670 */
[----:B------:R-:W-:Y:S05]  /*3d80*/  SEL R15, R9, R14, !P2 ;  /* 0x0000000e090f7207 */ /* 0x000fea0005000000 */
[----:B------:R-:W-:Y:S04]  /*3d90*/  IMAD.MOV R14, RZ, RZ, -R15 ;  /* 0x000000ffff0e7224 */ /* 0x000fe800078e0a0f */
[----:B------:R-:W-:Y:S02]  /*3da0*/  IMAD R14, R72, R14, R9 ;  /* 0x0000000e480e7224 */ /* 0x000fe400078e0209 */
[C---:B------:R-:W-:Y:S05]  /*3db0*/  @!P0 IMAD.HI.U32 R10, R3.reuse, R4, RZ ;  /* 0x00000004030a8227 */ /* 0x040fea00078e00ff */
[----:B------:R-:W-:Y:S04]  /*3dc0*/  @!P0 SHF.R.U32.HI R10, RZ, R5, R10 ;  /* 0x00000005ff0a8219 */ /* 0x000fe8000001160a */
[----:B------:R-:W-:Y:S01]  /*3dd0*/  @!P0 SEL R0, R3, R10, !P2 ;  /* 0x0000000a03008207 */ /* 0x000fe20005000000 */
[----:B------:R-:W-:Y:S03]  /*3de0*/  IMAD.MOV R10, RZ, RZ, -R3 ;  /* 0x000000ffff0a7224 */ /* 0x000fe600078e0a03 */
[----:B------:R-:W-:Y:S01]  /*3df0*/  @!P0 IADD3 R15, PT, PT, R15, -R0, RZ ;  /* 0x800000000f0f8210 */ /* 0x000fe20007ffe0ff */
[----:B------:R-:W-:Y:S01]  /*3e00*/  @!P0 IMAD R0, R11, R14, R0 ;  /* 0x0000000e0b008224 */ /* 0x000fe200078e0200 */
[----:B------:R-:W-:Y:S01]  /*3e10*/  IADD3 R11, PT, PT, -R9, RZ, RZ ;  /* 0x000000ff090b7210 */ /* 0x000fe20007ffe1ff */
[----:B------:R-:W-:Y:S02]  /*3e20*/  IMAD R13, R2, R10, R13 ;  /* 0x0000000a020d7224 */ /* 0x000fe400078e020d */
[----:B------:R-:W-:Y:S02]  /*3e30*/  @!P0 IMAD R9, R15, R72, R3 ;  /* 0x000000480f098224 */ /* 0x000fe400078e0203 */
[----:B------:R-:W-:Y:S02]  /*3e40*/  @!P0 IMAD.MOV.U32 R3, RZ, RZ, R0 ;  /* 0x000000ffff038224 */ /* 0x000fe400078e0000 */
[----:B------:R-:W-:Y:S02]  /*3e50*/  IMAD R8, R6, R11, R8 ;  /* 0x0000000b06087224 */ /* 0x000fe400078e0208 */
[----:B------:R-:W-:Y:S02]  /*3e60*/  IMAD R13, R3, R2, R13 ;  /* 0x00000002030d7224 */ /* 0x000fe400078e020d */
[----:B------:R-:W-:Y:S02]  /*3e70*/  IMAD R8, R9, R6, R8 ;  /* 0x0000000609087224 */ /* 0x000fe400078e0208 */
.L_x_70:
[----:B------:R-:W-:Y:S05]  /*3e80*/  BRA.U UP1, `(.L_x_71) ;  /* 0x0000000101107547 */ /* 0x000fea000b800000 */
[----:B------:R-:W-:Y:S04]  /*3e90*/  MOV R0, UR13 ;  /* 0x0000000d00007c02 */ /* 0x000fe80008000f00 */
[----:B------:R-:W-:Y:S04]  /*3ea0*/  SHF.L.U32 R3, R0, 0x1f, RZ ;  /* 0x0000001f00037819 */ /* 0x000fe800000006ff */
[----:B------:R-:W1:Y:S02]  /*3eb0*/  SYNCS.PHASECHK.TRANS64.TRYWAIT P0, [UR6+0x68], R3 ;  /* 0x00006803ff0075a7 */ /* 0x000e640008001106 */
[----:B-1----:R-:W-:Y:S05]  /*3ec0*/  @!P0 BRA `(.L_x_72) ;  /* 0x0000003000588947 */ /* 0x002fea0003800000 */
.L_x_71:
[----:B------:R-:W-:Y:S05]  /*3ed0*/  BRA.U !UP3, `(.L_x_73) ;  /* 0x000000010b347547 */ /* 0x000fea000b800000 */
[----:B------:R-:W-:Y:S01]  /*3ee0*/  UPLOP3.LUT UP0, UPT, UPT, UPT, UP2, 0x80, 0x8 ;  /* 0x000000000008789c */ /* 0x000fe20003f0f020 */
[----:B-1----:R-:W-:Y:S02]  /*3ef0*/  HFMA2 R0, -RZ, RZ, 0, 5.9604644775390625e-08 ;  /* 0x00000001ff007431 */ /* 0x002fe400000001ff */
[----:B------:R-:W-:Y:S03]  /*3f00*/  IMAD.MOV.U32 R164, RZ, RZ, 0x1 ;  /* 0x00000001ffa47424 */ /* 0x000fe600078e00ff */
[----:B------:R-:W-:Y:S05]  /*3f10*/  PLOP3.LUT P0, PT, PT, PT, UP0, 0x80, 0x8 ;  /* 0x000000000008781c */ /* 0x000fea0003f0f008 */
[----:B------:R-:W1:Y:S01]  /*3f20*/  @UP0 LDCU.64 UR8, c[0x0][0x888] ;  /* 0x00011100ff0807ac */ /* 0x000e620008000a00 */
[----:B------:R-:W-:Y:S07]  /*3f30*/  @UP0 UIMAD UR7, UR36, UR4, URZ ;  /* 0x00000004240702a4 */ /* 0x000fee000f8e02ff */
[----:B------:R-:W-:Y:S01]  /*3f40*/  @!P0 PRMT R164, R0, 0x7610, R164 ;  /* 0x0000761000a48816 */ /* 0x000fe200000000a4 */
[----:B-1----:R-:W-:Y:S03]  /*3f50*/  @UP0 UIMAD.WIDE UR8, UR7, 0x4, UR8 ;  /* 0x00000004070808a5 */ /* 0x002fe6000f8e0208 */
[----:B------:R-:W1:Y:S03]  /*3f60*/  @!UP0 LDCU UR7, c[0x0][0x880] ;  /* 0x00011000ff0787ac */ /* 0x000e660008000800 */
[----:B------:R-:W-:Y:S01]  /*3f70*/  IMAD.U32 R10, RZ, RZ, UR8 ;  /* 0x00000008ff0a7e24 */ /* 0x000fe2000f8e00ff */
[----:B------:R-:W-:Y:S05]  /*3f80*/  MOV R11, UR9 ;  /* 0x00000009000b7c02 */ /* 0x000fea0008000f00 */
[----:B-----5:R3:W5:Y:S02]  /*3f90*/  @P0 LDG.E R81, desc[UR40][R10.64] ;  /* 0x000000280a510981 */ /* 0x020764000c1e1900 */
[----:B-1-3--:R-:W-:Y:S07]  /*3fa0*/  @!P0 IMAD.U32 R81, RZ, RZ, UR7 ;  /* 0x00000007ff518e24 */ /* 0x00afee000f8e00ff */
.L_x_73:
[----:B-----5:R-:W-:Y:S01]  /*3fb0*/  @!P4 FSETP.EQ.AND P5, PT, R81, RZ, PT ;  /* 0x000000ff5100c20b */ /* 0x020fe20003fa2000 */
[----:B------:R-:W-:Y:S01]  /*3fc0*/  @!UPT UIADD3 URZ, UPT, UPT, URZ, URZ, URZ ;  /* 0x000000fffffff290 */ /* 0x000fe2000fffe0ff */
[----:B------:R-:W-:Y:S11]  /*3fd0*/  @!P4 BRA `(.L_x_74) ;  /* 0x000000000014c947 */ /* 0x000ff60003800000 */
[----:B------:R-:W-:Y:S02]  /*3fe0*/  LOP3.LUT P0, RZ, R164, 0xff, RZ, 0xc0, !PT ;  /* 0x000000ffa4ff7812 */ /* 0x000fe4000780c0ff */
[----:B------:R-:W-:Y:S04]  /*3ff0*/  PLOP3.LUT P5, PT, PT, PT, UP0, 0x80, 0x8 ;  /* 0x000000000008781c */ /* 0x000fe80003faf008 */
[----:B------:R-:W-:Y:S07]  /*4000*/  PLOP3.LUT P5, PT, P5, PT, PT, 0x8, 0x80 ;  /* 0x000000000080781c */ /* 0x000fee0002fae170 */
[----:B------:R-:W-:Y:S11]  /*4010*/  @P0 FSETP.EQ.AND P5, PT, R81, RZ, PT ;  /* 0x000000ff5100020b */ /* 0x000ff60003fa2000 */
[----:B------:R-:W-:Y:S02]  /*4020*/  @!UPT UIADD3 URZ, UPT, UPT, URZ, URZ, URZ ;  /* 0x000000fffffff290 */ /* 0x000fe4000fffe0ff */
.L_x_74:
[----:B------:R-:W3:Y:S01]  /*4030*/  SYNCS.PHASECHK.TRANS64.TRYWAIT P4, [UR6+0x58], R26 ;  /* 0x0000581aff0075a7 */ /* 0x000ee20008081106 */
[----:B------:R-:W-:Y:S01]  /*4040*/  @P3 SHF.R.U32.HI R27, RZ, 0x10, R21 ;  /* 0x00000010ff1b3819 */ /* 0x000fe20000011615 */
[----:B------:R-:W-:Y:S01]  /*4050*/  VIADD R29, R29, 0x1 ;  /* 0x000000011d1d7836 */ /* 0x000fe20000000000 */
[----:B------:R-:W5:Y:S08]  /*4060*/  LDC.64 R14, c[0x0][0xb10] ;  /* 0x0002c400ff0e7b82 */ /* 0x000f700000000a00 */
[----:B------:R-:W2:Y:S08]  /*4070*/  LDC.64 R10, c[0x0][0xb18] ;  /* 0x0002c600ff0a7b82 */ /* 0x000eb00000000a00 */
[----:B-1----:R-:W1:Y:S08]  /*4080*/  @!P1 LDC R0, c[0x0][0xb20] ;  /* 0x0002c800ff009b82 */ /* 0x002e700000000800 */
[----:B------:R-:W4:Y:S01]  /*4090*/  @!P1 LDC R3, c[0x0][0xb0c] ;  /* 0x0002c300ff039b82 */ /* 0x000f220000000800 */
[----:B-----5:R-:W-:Y:S05]  /*40a0*/  @!P1 IMAD.HI.U32 R14, R13, R14, RZ ;  /* 0x0000000e0d0e9227 */ /* 0x020fea00078e00ff */
[----:B------:R-:W-:Y:S01]  /*40b0*/  @!P1 SHF.R.U32.HI R14, RZ, R15, R14 ;  /* 0x0000000fff0e9219 */ /* 0x000fe2000001160e */
[----:B--2---:R-:W-:Y:S01]  /*40c0*/  @!P1 IMAD.HI.U32 R11, R8, R11, RZ ;  /* 0x0000000b080b9227 */ /* 0x004fe200078e00ff */
[----:B------:R-:W-:Y:S04]  /*40d0*/  @!P1 ISETP.NE.AND P0, PT, R10, 0x1, PT ;  /* 0x000000010a00980c */ /* 0x000fe80003f05270 */
[----:B-1----:R-:W-:Y:S02]  /*40e0*/  @!P1 SHF.R.U32.HI R9, RZ, R0, R11 ;  /* 0x00000000ff099219 */ /* 0x002fe4000001160b */
[----:B----4-:R-:W-:Y:S02]  /*40f0*/  @!P1 ISETP.NE.AND P2, PT, R3, 0x1, PT ;  /* 0x000000010300980c */ /* 0x010fe40003f45270 */
[----:B------:R-:W-:Y:S02]  /*4100*/  @!P1 SEL R9, R8, R9, !P0 ;  /* 0x0000000908099207 */ /* 0x000fe40004000000 */
[----:B------:R-:W-:Y:S02]  /*4110*/  ELECT P0, URZ, PT ;  /* 0x0000000000ff782f */ /* 0x000fe40003800000 */
[----:B------:R-:W-:Y:S05]  /*4120*/  @!P1 SEL R14, R13, R14, !P2 ;  /* 0x0000000e0d0e9207 */ /* 0x000fea0005000000 */
[----:B------:R-:W-:Y:S02]  /*4130*/  @!P1 IMAD.IADD R0, R9, 0x1, -R14 ;  /* 0x0000000109009824 */ /* 0x000fe400078e0a0e */
[----:B------:R-:W-:Y:S02]  /*4140*/  @!P1 IMAD.IADD R9, R14, 0x1, -R9 ;  /* 0x000000010e099824 */ /* 0x000fe400078e0a09 */
[----:B------:R-:W-:Y:S02]  /*4150*/  @!P1 IMAD R13, R0, R3, R13 ;  /* 0x00000003000d9224 */ /* 0x000fe400078e020d */
[----:B------:R-:W-:Y:S01]  /*4160*/  @!P1 IMAD R8, R9, R10, R8 ;  /* 0x0000000a09089224 */ /* 0x000fe200078e0208 */
[----:B---3--:R-:W-:Y:S06]  /*4170*/  @!P4 BRA `(.L_x_75) ;  /* 0x0000002c00c4c947 */ /* 0x008fec0003800000 */
.L_x_128:
[----:B------:R-:W-:Y:S01]  /*4180*/  PLOP3.LUT P5, PT, P5, P0, PT, 0xf2, 0x2f ;  /* 0x00000000002f781c */ /* 0x000fe20002fa1e72 */
[----:B------:R-:W-:Y:S01]  /*4190*/  UMOV UR14, 0x0 ;  /* 0x00000000000e7882 */ /* 0x000fe20000000000 */
[----:B------:R-:W-:Y:S01]  /*41a0*/  LOP3.LUT R30, R30, 0x1, RZ, 0x3c, !PT ;  /* 0x000000011e1e7812 */ /* 0x000fe200078e3cff */
[----:B------:R-:W-:Y:S01]  /*41b0*/  UMOV UR15, 0x10000000 ;  /* 0x10000000000f7882 */ /* 0x000fe20000000000 */
[----:B------:R-:W-:Y:S01]  /*41c0*/  UMOV UR12, UR36 ;  /* 0x00000024000c7c82 */ /* 0x000fe20008000000 */
[----:B------:R-:W-:Y:S08]  /*41d0*/  @P3 R2UR UR36, R27 ;  /* 0x000000001b2432ca */ /* 0x000ff000000e0000 */
[----:B-1----:R-:W-:Y:S01]  /*41e0*/  @!P5 IADD3 R3, P0, PT, R32, 0x580, RZ ;  /* 0x000005802003d810 */ /* 0x002fe20007f1e0ff */
[----:B------:R-:W-:Y:S01]  /*41f0*/  @!P5 IMAD.SHL.U32 R155, R155, 0x40, RZ ;  /* 0x000000409b9bd824 */ /* 0x000fe200078e00ff */
[----:B------:R-:W-:Y:S01]  /*4200*/  VOTEU.ALL UP1, P5 ;  /* 0x0000000000ff7886 */ /* 0x000fe20002820000 */
[----:B------:R-:W-:Y:S01]  /*4210*/  @!P5 IMAD.SHL.U32 R165, R165, 0x80, RZ ;  /* 0x00000080a5a5d824 */ /* 0x000fe200078e00ff */
[----:B------:R-:W-:Y:S01]  /*4220*/  @!P5 R2UR UR8, R3 ;  /* 0x000000000308d2ca */ /* 0x000fe200000e0000 */
[----:B------:R-:W-:Y:S01]  /*4230*/  @!P5 IMAD.X R0, RZ, RZ, R33, P0 ;  /* 0x000000ffff00d224 */ /* 0x000fe200000e0621 */
[----:B------:R-:W-:Y:S01]  /*4240*/  @!P5 R2UR UR10, R155 ;  /* 0x000000009b0ad2ca */ /* 0x000fe200000e0000 */
[----:B------:R-:W-:Y:S01]  /*4250*/  @!UP1 UIADD3 UR9, UPT, UPT, UR6, 0x50, URZ ;  /* 0x0000005006099890 */ /* 0x000fe2000fffe0ff */
[----:B------:R-:W-:Y:S01]  /*4260*/  @!P5 R2UR UR11, R165 ;  /* 0x00000000a50bd2ca */ /* 0x000fe200000e0000 */
[----:B------:R-:W-:Y:S01]  /*4270*/  IMAD.IADD R155, R8, 0x1, R143 ;  /* 0x00000001089b7824 */ /* 0x000fe200078e028f */
[----:B------:R-:W-:Y:S01]  /*4280*/  @!P5 R2UR UR7, R0 ;  /* 0x000000000007d2ca */ /* 0x000fe200000e0000 */
[----:B------:R-:W-:Y:S01]  /*4290*/  IMAD.IADD R165, R13, 0x1, R154 ;  /* 0x000000010da57824 */ /* 0x000fe200078e029a */
[C---:B------:R-:W-:Y:S04]  /*42a0*/  ISETP.NE.AND P0, PT, R29.reuse, 0x2, PT ;  /* 0x000000021d00780c */ /* 0x040fe80003f05270 */
[----:B------:R-:W-:Y:S01]  /*42b0*/  SEL R3, RZ, 0x1, P0 ;  /* 0x00000001ff037807 */ /* 0x000fe20000000000 */
[----:B------:R-:W-:Y:S01]  /*42c0*/  IMAD.U32 R10, RZ, RZ, UR8 ;  /* 0x00000008ff0a7e24 */ /* 0x000fe2000f8e00ff */
[----:B------:R-:W-:Y:S01]  /*42d0*/  @!UP1 UIADD3 UR8, UPT, UPT, UR6, 0x200, URZ ;  /* 0x0000020006089890 */ /* 0x000fe2000fffe0ff */
[----:B------:R-:W-:Y:S01]  /*42e0*/  SEL R29, R29, RZ, P0 ;  /* 0x000000ff1d1d7207 */ /* 0x000fe20000000000 */
[----:B------:R-:W-:Y:S01]  /*42f0*/  VOTEU.ALL UP1, P5 ;  /* 0x0000000000ff7886 */ /* 0x000fe20002820000 */
[----:B------:R-:W-:Y:S02]  /*4300*/  LOP3.LUT R28, R28, R3, RZ, 0x3c, !PT ;  /* 0x000000031c1c7212 */ /* 0x000fe400078e3cff */
[----:B------:R-:W-:Y:S01]  /*4310*/  IMAD.U32 R11, RZ, RZ, UR7 ;  /* 0x00000007ff0b7e24 */ /* 0x000fe2000f8e00ff */
[----:B------:R-:W-:Y:S04]  /*4320*/  @!P5 R2UR UR16, R10 ;  /* 0x000000000a10d2ca */ /* 0x000fe800000e0000 */
[----:B------:R-:W-:Y:S11]  /*4330*/  @!P5 R2UR UR17, R11 ;  /* 0x000000000b11d2ca */ /* 0x000ff600000e0000 */
[----:B------:R-:W-:Y:S02]  /*4340*/  @!UPT UIADD3 URZ, UPT, UPT, URZ, URZ, URZ ;  /* 0x000000fffffff290 */ /* 0x000fe4000fffe0ff */
[----:B------:R3:W-:Y:S01]  /*4350*/  @!UP1 UTMALDG.3D [UR8], [UR16], desc[UR14] ;  /* 0x00000e08100095b4 */ /* 0x0007e20008011000 */
[----:B------:R3:W-:Y:S01]  /*4360*/  @!P5 SYNCS.ARRIVE.TRANS64.RED.A0TR RZ, [UR6+0x50], R25 ;  /* 0x00005019ffffd9a7 */ /* 0x0007e20008300406 */
[----:B------:R-:W-:Y:S01]  /*4370*/  UPLOP3.LUT UP1, UPT, UPT, UPT, UPT, 0x80, 0x8 ;  /* 0x000000000008789c */ /* 0x000fe20003f2f070 */
[----:B------:R-:W-:Y:S01]  /*4380*/  SYNCS.ARRIVE.TRANS64.RED.A1T0 RZ, [UR37], RZ ;  /* 0x000000ffffff79a7 */ /* 0x000fe20008100425 */
[----:B------:R-:W-:Y:S09]  /*4390*/  @P3 BRA `(.L_x_76) ;  /* 0xfffffff400b43947 */ /* 0x000ff2000383ffff */
[----:B------:R-:W-:Y:S07]  /*43a0*/  MOV R0, UR6 ;  /* 0x0000000600007c02 */ /* 0x000fee0008000f00 */
.L_x_77:
[----:B-1----:R-:W-:-:S04]  /*43b0*/  SHF.L.U32 R3, R30, 0x1f, RZ ;  /* 0x0000001f1e037819 */ /* 0x002fc800000006ff */
[----:B------:R1:W2:Y:S03]  /*43c0*/  SYNCS.PHASECHK.TRANS64.TRYWAIT P0, [R0+URZ+0x58], R3 ;  /* 0x00005803000075a7 */ /* 0x0002a600080011ff */
[----:B--2---:R-:W-:Y:S05]  /*43d0*/  @!P0 NANOSLEEP.SYNCS 0x989680 ;  /* 0x009896800000895d */ /* 0x004fea0003900000 */
[----:B------:R-:W2:Y:S02]  /*43e0*/  @!P0 SYNCS.PHASECHK.TRANS64 P0, [R0+URZ+0x58], R3 ;  /* 0x00005803000085a7 */ /* 0x000ea400080010ff */
[----:B--23--:R-:W-:Y:S05]  /*43f0*/  @P0 EXIT ;  /* 0x000000000000094d */ /* 0x00cfea0003800000 */
[----:B------:R-:W-:Y:S05]  /*4400*/  BRA `(.L_x_77) ;  /* 0xfffffffc00e87947 */ /* 0x000fea000383ffff */
.L_x_68:
[----:B------:R-:W-:-:S06]  /*4410*/  UISETP.GE.AND UP1, UPT, UR8, 0x4, UPT ;  /* 0x000000040800788c */ /* 0x000fcc000bf26270 */
[----:B------:R-:W-:-:S13]  /*4420*/  PLOP3.LUT P0, PT, PT, PT, UP1, 0x80, 0x8 ;  /* 0x000000000008781c */ /* 0x000fda0003f0f018 */
[----:B------:R-:W-:Y:S05]  /*4430*/  @!P0 EXIT ;  /* 0x000000000000894d */ /* 0x000fea0003800000 */
[----:B------:R-:W-:Y:S01]  /*4440*/  BAR.SYNC.DEFER_BLOCKING 0x6, 0xa0 ;  /* 0x0182800000007b1d */ /* 0x000fe20000010000 */
[C---:B------:R-:W-:Y:S02]  /*4450*/  IMAD.SHL.U32 R3, R166.reuse, 0x40, RZ ;  /* 0x00000040a6037824 */ /* 0x040fe400078e00ff */
[----:B------:R-:W-:Y:S02]  /*4460*/  HFMA2 R76, -RZ, RZ, 0, 0 ;  /* 0x00000000ff4c7431 */ /* 0x000fe400000001ff */
[C---:B------:R-:W-:Y:S01]  /*4470*/  IMAD.SHL.U32 R168, R166.reuse, 0x8, RZ ;  /* 0x00000008a6a87824 */ /* 0x040fe200078e00ff */
[----:B------:R-:W-:Y:S01]  /*4480*/  CS2R R174, SRZ ;  /* 0x0000000000ae7805 */ /* 0x000fe2000001ff00 */
[----:B------:R-:W-:Y:S01]  /*4490*/  IMAD.U32 R79, R166, 0x10000, RZ ;  /* 0x00010000a64f7824 */ /* 0x000fe200078e00ff */
[----:B------:R-:W-:Y:S01]  /*44a0*/  UMOV UR43, 0x400 ;  /* 0x00000400002b7882 */ /* 0x000fe20000000000 */
[----:B------:R-:W-:Y:S01]  /*44b0*/  LOP3.LUT R5, R3, 0x180, RZ, 0xc0, !PT ;  /* 0x0000018003057812 */ /* 0x000fe200078ec0ff */
[----:B------:R-:W-:Y:S01]  /*44c0*/  ULEA UR43, UR37, UR43, 0x18 ;  /* 0x0000002b252b7291 */ /* 0x000fe2000f8ec0ff */
[----:B------:R-:W1:Y:S01]  /*44d0*/  LDC R167, c[0x0][0x370] ;  /* 0x0000dc00ffa77b82 */ /* 0x000e620000000800 */
[----:B------:R-:W-:Y:S01]  /*44e0*/  LOP3.LUT R79, R79, 0x600000, RZ, 0xc0, !PT ;  /* 0x006000004f4f7812 */ /* 0x000fe200078ec0ff */
[----:B------:R-:W-:Y:S01]  /*44f0*/  IMAD.MOV.U32 R181, RZ, RZ, RZ ;  /* 0x000000ffffb57224 */ /* 0x000fe200078e00ff */
[----:B------:R-:W-:Y:S01]  /*4500*/  LOP3.LUT R168, R5, 0x30, R168, 0xf8, !PT ;  /* 0x0000003005a87812 */ /* 0x000fe200078ef8a8 */
[----:B------:R-:W-:Y:S01]  /*4510*/  UIADD3 UR4, UPT, UPT, UR43, 0x2200, URZ ;  /* 0x000022002b047890 */ /* 0x000fe2000fffe0ff */
[----:B------:R-:W-:Y:S01]  /*4520*/  IMAD.MOV.U32 R173, RZ, RZ, RZ ;  /* 0x000000ffffad7224 */ /* 0x000fe200078e00ff */
[----:B------:R-:W2:Y:S01]  /*4530*/  LDCU.64 UR46, c[0x0][0x348] ;  /* 0x00006900ff2e77ac */ /* 0x000ea20008000a00 */
[----:B------:R-:W-:Y:S01]  /*4540*/  LOP3.LUT R168, R168, 0x1e40, R3, 0xf8, !PT ;  /* 0x00001e40a8a87812 */ /* 0x000fe200078ef803 */
[----:B------:R-:W4:Y:S01]  /*4550*/  LDC R74, c[0x0][0xb0c] ;  /* 0x0002c300ff4a7b82 */ /* 0x000f220000000800 */
[----:B------:R-:W-:Y:S01]  /*4560*/  IMAD.SHL.U32 R3, R166, 0x10, RZ ;  /* 0x00000010a6037824 */ /* 0x000fe200078e00ff */
[----:B------:R-:W-:Y:S01]  /*4570*/  MOV R179, UR4 ;  /* 0x0000000400b37c02 */ /* 0x000fe20008000f00 */
[----:B------:R-:W1:Y:S03]  /*4580*/  LDCU.64 UR38, c[0x0][0x888] ;  /* 0x00011100ff2677ac */ /* 0x000e660008000a00 */
[C---:B------:R-:W-:Y:S01]  /*4590*/  LOP3.LUT R5, R3.reuse, 0x20, RZ, 0xc0, !PT ;  /* 0x0000002003057812 */ /* 0x040fe200078ec0ff */
[----:B------:R-:W3:Y:S01]  /*45a0*/  LDS R0, [UR43+0x120] ;  /* 0x0001202bff007984 */ /* 0x000ee20008000800 */
[----:B------:R-:W1:Y:S01]  /*45b0*/  LDC R170, c[0x0][0xb20] ;  /* 0x0002c800ffaa7b82 */ /* 0x000e620000000800 */
[----:B------:R-:W-:Y:S01]  /*45c0*/  LOP3.LUT R3, R3, 0x40, RZ, 0xc0, !PT ;  /* 0x0000004003037812 */ /* 0x000fe200078ec0ff */
[----:B------:R-:W-:-:S06]  /*45d0*/  UIADD3 UR42, UPT, UPT, UR43, 0x200, URZ ;  /* 0x000002002b2a7890 */ /* 0x000fcc000fffe0ff */
[----:B------:R-:W1:Y:S08]  /*45e0*/  LDC R73, c[0x0][0xb30] ;  /* 0x0002cc00ff497b82 */ /* 0x000e700000000800 */
[----:B------:R-:W1:Y:S08]  /*45f0*/  LDC.64 R152, c[0x0][0xb10] ;  /* 0x0002c400ff987b82 */ /* 0x000e700000000a00 */
[----:B------:R-:W1:Y:S08]  /*4600*/  LDC.64 R70, c[0x0][0xb18] ;  /* 0x0002c600ff467b82 */ /* 0x000e700000000a00 */
[----:B------:R-:W1:Y:S01]  /*4610*/  LDC.64 R148, c[0x0][0x888] ;  /* 0x00022200ff947b82 */ /* 0x000e620000000a00 */
[----:B---3--:R-:W-:-:S07]  /*4620*/  IMAD.IADD R79, R0, 0x1, R79 ;  /* 0x00000001004f7824 */ /* 0x008fce00078e024f */
[----:B------:R-:W3:Y:S01]  /*4630*/  LDC.64 R68, c[0x0][0xb28] ;  /* 0x0002ca00ff447b82 */ /* 0x000ee20000000a00 */
[----:B------:R-:W-:-:S05]  /*4640*/  VIADD R0, R168, UR43 ;  /* 0x0000002ba8007c36 */ /* 0x000fca0008000000 */
[--C-:B------:R-:W-:Y:S02]  /*4650*/  IADD3 R178, PT, PT, -R5, 0x200, R0.reuse ;  /* 0x0000020005b27810 */ /* 0x100fe40007ffe100 */
[----:B------:R-:W1:Y:S01]  /*4660*/  LDC.64 R150, c[0x0][0x890] ;  /* 0x00022400ff967b82 */ /* 0x000e620000000a00 */
[----:B------:R-:W-:Y:S02]  /*4670*/  IADD3 R177, PT, PT, -R3, 0x200, R0 ;  /* 0x0000020003b17810 */ /* 0x000fe40007ffe100 */
[----:B------:R-:W-:-:S05]  /*4680*/  IMAD.IADD R176, R178, 0x1, -R3 ;  /* 0x00000001b2b07824 */ /* 0x000fca00078e0a03 */
[----:B------:R-:W1:Y:S08]  /*4690*/  LDC.64 R146, c[0x0][0x8b0] ;  /* 0x00022c00ff927b82 */ /* 0x000e700000000a00 */
[----:B------:R-:W1:Y:S08]  /*46a0*/  LDC.64 R144, c[0x0][0x8a8] ;  /* 0x00022a00ff907b82 */ /* 0x000e700000000a00 */
[----:B--2-4-:R-:W1:Y:S02]  /*46b0*/  LDC R172, c[0x0][0x374] ;  /* 0x0000dd00ffac7b82 */ /* 0x014e640000000800 */
.L_x_95:
[C---:B------:R-:W-:Y:S02]  /*46c0*/  LEA R0, R181.reuse, UR43, 0x3 ;  /* 0x0000002bb5007c11 */ /* 0x040fe4000f8e18ff */
[----:B------:R-:W-:Y:S02]  /*46d0*/  SHF.L.U32 R3, R174, 0x1f, RZ ;  /* 0x0000001fae037819 */ /* 0x000fe400000006ff */
[----:B------:R-:W-:Y:S02]  /*46e0*/  LEA R16, R181, UR43, 0x4 ;  /* 0x0000002bb5107c11 */ /* 0x000fe4000f8e20ff */
[----:B--2---:R-:W2:Y:S02]  /*46f0*/  SYNCS.PHASECHK.TRANS64.TRYWAIT P0, [R0+URZ+0x70], R3 ;  /* 0x00007003000075a7 */ /* 0x004ea400080011ff */
[----:B-12---:R-:W-:Y:S05]  /*4700*/  @!P0 BRA `(.L_x_78) ;  /* 0x0000002800788947 */ /* 0x006fea0003800000 */
.L_x_129:
[----:B------:R-:W4:Y:S01]  /*4710*/  LDC.64 R12, c[0x0][0xb10] ;  /* 0x0002c400ff0c7b82 */ /* 0x000f220000000a00 */
[----:B------:R-:W3:Y:S01]  /*4720*/  LDS.128 R16, [R16+0x100] ;  /* 0x0001000010107984 */ /* 0x000ee20000000c00 */
[----:B-1----:R-:W-:Y:S01]  /*4730*/  ISETP.NE.AND P1, PT, R73, 0x1, PT ;  /* 0x000000014900780c */ /* 0x002fe20003f25270 */
[----:B--2---:R-:W-:Y:S01]  /*4740*/  VIADD R0, R0, 0x80 ;  /* 0x0000008000007836 */ /* 0x004fe20000000000 */
[----:B------:R-:W-:Y:S04]  /*4750*/  ISETP.GE.AND P0, PT, R72, 0x1, PT ;  /* 0x000000014800780c */ /* 0x000fe80003f06270 */
[----:B------:R-:W1:Y:S01]  /*4760*/  LDC.64 R10, c[0x0][0xb18] ;  /* 0x0002c600ff0a7b82 */ /* 0x000e620000000a00 */
[----:B------:R-:W-:Y:S01]  /*4770*/  PRMT R0, RZ, 0x654, R0 ;  /* 0x00000654ff007816 */ /* 0x000fe20000000000 */
[----:B------:R-:W-:Y:S01]  /*4780*/  @!PT LDS RZ, [RZ] ;  /* 0x00000000fffff984 */ /* 0x000fe20000000800 */
[----:B------:R-:W-:Y:S01]  /*4790*/  @!PT LDS RZ, [RZ] ;  /* 0x00000000fffff984 */ /* 0x000fe20000000800 */
[----:B------:R-:W-:Y:S01]  /*47a0*/  @!PT LDS RZ, [RZ] ;  /* 0x00000000fffff984 */ /* 0x000fe20000000800 */
[----:B------:R-:W-:Y:S01]  /*47b0*/  @!PT LDS RZ, [RZ] ;  /* 0x00000000fffff984 */ /* 0x000fe20000000800 */
[----:B------:R2:W-:Y:S06]  /*47c0*/  MEMBAR.ALL.CTA ;  /* 0x0000000000007992 */ /* 0x0005ec0000008000 */
[----:B--2---:R-:W2:Y:S01]  /*47d0*/  FENCE.VIEW.ASYNC.S ;  /* 0x00000000000073c6 */ /* 0x004ea20000000000 */
[----:B------:R-:W1:Y:S08]  /*47e0*/  @!P1 LDC R14, c[0x0][0xb20] ;  /* 0x0002c800ff0e9b82 */ /* 0x000e700000000800 */
[----:B------:R-:W1:Y:S01]  /*47f0*/  @!P1 LDC R9, c[0x0][0xb0c] ;  /* 0x0002c300ff099b82 */ /* 0x000e620000000800 */
[----:B--2---:R2:W-:Y:S01]  /*4800*/  SYNCS.ARRIVE.TRANS64.RED.A1T0 RZ, [R0+URZ], RZ ;  /* 0x000000ff00ff79a7 */ /* 0x0045e200081004ff */
[----:B---3--:R-:W-:Y:S04]  /*4810*/  LOP3.LUT P4, RZ, R18, 0x1, RZ, 0xc0, !PT ;  /* 0x0000000112ff7812 */ /* 0x008fe8000788c0ff */
[----:B------:R-:W-:Y:S09]  /*4820*/  P2R R180, PR, RZ, 0x10 ;  /* 0x00000010ffb47803 */ /* 0x000ff20000000000 */
[----:B------:R-:W-:Y:S02]  /*4830*/  @P4 MOV R77, R16 ;  /* 0x00000010004d4202 */ /* 0x000fe40000000f00 */
[----:B------:R-:W-:Y:S01]  /*4840*/  @P4 LOP3.LUT R75, R17, 0xffff, RZ, 0xc0, !PT ;  /* 0x0000ffff114b4812 */ /* 0x000fe200078ec0ff */
[----:B--2-4-:R-:W-:Y:S06]  /*4850*/  @!P0 BRA `(.L_x_79) ;  /* 0x0000000000a48947 */ /* 0x014fec0003800000 */
[----:B------:R-:W-:Y:S01]  /*4860*/  IMAD.HI.U32 R21, R172, R71, RZ ;  /* 0x00000047ac157227 */ /* 0x000fe200078e00ff */
[----:B------:R-:W-:Y:S02]  /*4870*/  ISETP.NE.AND P0, PT, R70, 0x1, PT ;  /* 0x000000014600780c */ /* 0x000fe40003f05270 */
[----:B------:R-:W-:Y:S01]  /*4880*/  ISETP.NE.AND P2, PT, R72, 0x1, PT ;  /* 0x000000014800780c */ /* 0x000fe20003f45270 */
[----:B------:R-:W-:Y:S01]  /*4890*/  IMAD.HI.U32 R20, R167, R152, RZ ;  /* 0x00000098a7147227 */ /* 0x000fe200078e00ff */
[----:B------:R-:W-:Y:S02]  /*48a0*/  SHF.R.U32.HI R21, RZ, R170, R21 ;  /* 0x000000aaff157219 */ /* 0x000fe40000011615 */
[----:B------:R-:W-:Y:S01]  /*48b0*/  ISETP.NE.AND P3, PT, R74, 0x1, PT ;  /* 0x000000014a00780c */ /* 0x000fe20003f65270 */
[----:B------:R-:W-:Y:S01]  /*48c0*/  IMAD.HI.U32 R24, R77, R152, RZ ;  /* 0x000000984d187227 */ /* 0x000fe200078e00ff */
[----:B------:R-:W-:Y:S02]  /*48d0*/  SHF.R.U32.HI R20, RZ, R153, R20 ;  /* 0x00000099ff147219 */ /* 0x000fe40000011614 */
[----:B------:R-:W-:Y:S01]  /*48e0*/  SEL R3, R172, R21, !P0 ;  /* 0x00000015ac037207 */ /* 0x000fe20004000000 */
[----:B------:R-:W-:Y:S01]  /*48f0*/  IMAD.HI.U32 R21, R75, R71, RZ ;  /* 0x000000474b157227 */ /* 0x000fe200078e00ff */
[----:B------:R-:W-:Y:S02]  /*4900*/  SEL R7, R167, R20, !P3 ;  /* 0x00000014a7077207 */ /* 0x000fe40005800000 */
[----:B------:R-:W-:Y:S01]  /*4910*/  SHF.R.U32.HI R24, RZ, R153, R24 ;  /* 0x00000099ff187219 */ /* 0x000fe20000011618 */
[-C--:B------:R-:W-:Y:S04]  /*4920*/  IMAD.HI.U32 R20, R3, R68.reuse, RZ ;  /* 0x0000004403147227 */ /* 0x080fe800078e00ff */
[----:B------:R-:W-:Y:S01]  /*4930*/  IMAD.HI.U32 R22, R7, R68, RZ ;  /* 0x0000004407167227 */ /* 0x000fe200078e00ff */
[-C--:B------:R-:W-:Y:S02]  /*4940*/  @P2 SHF.R.U32.HI R3, RZ, R69.reuse, R20 ;  /* 0x00000045ff032219 */ /* 0x080fe40000011614 */
[----:B------:R-:W-:Y:S02]  /*4950*/  SHF.R.U32.HI R20, RZ, R170, R21 ;  /* 0x000000aaff147219 */ /* 0x000fe40000011615 */
[----:B------:R-:W-:Y:S01]  /*4960*/  @P2 SHF.R.U32.HI R7, RZ, R69, R22 ;  /* 0x00000045ff072219 */ /* 0x000fe20000011616 */
[C---:B------:R-:W-:Y:S01]  /*4970*/  IMAD R2, R72.reuse, R3, RZ ;  /* 0x0000000348027224 */ /* 0x040fe200078e02ff */
[----:B------:R-:W-:Y:S02]  /*4980*/  SEL R5, R75, R20, !P0 ;  /* 0x000000144b057207 */ /* 0x000fe40004000000 */
[----:B------:R-:W-:Y:S01]  /*4990*/  SEL R3, R77, R24, !P3 ;  /* 0x000000184d037207 */ /* 0x000fe20005800000 */
[----:B------:R-:W-:Y:S01]  /*49a0*/  IMAD R4, R72, R7, RZ ;  /* 0x0000000748047224 */ /* 0x000fe200078e02ff */
[C---:B------:R-:W-:Y:S01]  /*49b0*/  ISETP.GE.AND P0, PT, R5.reuse, R2, PT ;  /* 0x000000020500720c */ /* 0x040fe20003f06270 */
[----:B------:R-:W-:Y:S03]  /*49c0*/  IMAD.HI.U32 R6, R5, R68, RZ ;  /* 0x0000004405067227 */ /* 0x000fe600078e00ff */
[----:B------:R-:W-:Y:S01]  /*49d0*/  ISETP.GE.OR P0, PT, R3, R4, P0 ;  /* 0x000000040300720c */ /* 0x000fe20000706670 */
[----:B------:R-:W-:Y:S01]  /*49e0*/  IMAD.MOV R4, RZ, RZ, -R3 ;  /* 0x000000ffff047224 */ /* 0x000fe200078e0a03 */
[-C--:B------:R-:W-:Y:S03]  /*49f0*/  SHF.R.U32.HI R6, RZ, R69.reuse, R6 ;  /* 0x00000045ff067219 */ /* 0x080fe60000011606 */
[----:B------:R-:W-:Y:S01]  /*4a00*/  IMAD R77, R74, R4, R77 ;  /* 0x000000044a4d7224 */ /* 0x000fe200078e024d */
[----:B------:R-:W-:Y:S05]  /*4a10*/  SEL R15, R5, R6, !P2 ;  /* 0x00000006050f7207 */ /* 0x000fea0005000000 */
[----:B------:R-:W-:Y:S02]  /*4a20*/  IMAD.MOV R6, RZ, RZ, -R15 ;  /* 0x000000ffff067224 */ /* 0x000fe400078e0a0f */
[C---:B------:R-:W-:Y:S04]  /*4a30*/  @!P0 IMAD.HI.U32 R2, R3.reuse, R68, RZ ;  /* 0x0000004403028227 */ /* 0x040fe800078e00ff */
[----:B------:R-:W-:Y:S01]  /*4a40*/  IMAD R6, R72, R6, R5 ;  /* 0x0000000648067224 */ /* 0x000fe200078e0205 */
[----:B------:R-:W-:Y:S04]  /*4a50*/  @!P0 SHF.R.U32.HI R2, RZ, R69, R2 ;  /* 0x00000045ff028219 */ /* 0x000fe80000011602 */
[----:B------:R-:W-:Y:S02]  /*4a60*/  @!P0 SEL R0, R3, R2, !P2 ;  /* 0x0000000203008207 */ /* 0x000fe40005000000 */
[----:B------:R-:W-:Y:S02]  /*4a70*/  IADD3 R2, PT, PT, -R5, RZ, RZ ;  /* 0x000000ff05027210 */ /* 0x000fe40007ffe1ff */
[----:B------:R-:W-:Y:S01]  /*4a80*/  @!P0 IADD3 R8, PT, PT, R15, -R0, RZ ;  /* 0x800000000f088210 */ /* 0x000fe20007ffe0ff */
[----:B------:R-:W-:Y:S02]  /*4a90*/  @!P0 IMAD R0, R7, R6, R0 ;  /* 0x0000000607008224 */ /* 0x000fe400078e0200 */
[----:B------:R-:W-:Y:S02]  /*4aa0*/  IMAD R75, R70, R2, R75 ;  /* 0x00000002464b7224 */ /* 0x000fe400078e024b */
[----:B------:R-:W-:Y:S02]  /*4ab0*/  @!P0 IMAD R5, R8, R72, R3 ;  /* 0x0000004808058224 */ /* 0x000fe400078e0203 */
[----:B------:R-:W-:Y:S04]  /*4ac0*/  @!P0 IMAD.MOV.U32 R3, RZ, RZ, R0 ;  /* 0x000000ffff038224 */ /* 0x000fe800078e0000 */
[----:B------:R-:W-:Y:S02]  /*4ad0*/  IMAD R77, R3, R74, R77 ;  /* 0x0000004a034d7224 */ /* 0x000fe400078e024d */
[----:B------:R-:W-:Y:S07]  /*4ae0*/  IMAD R75, R5, R70, R75 ;  /* 0x00000046054b7224 */ /* 0x000fee00078e024b */
.L_x_79:
[----:B------:R-:W-:Y:S01]  /*4af0*/  @!P1 IMAD.HI.U32 R0, R77, R12, RZ ;  /* 0x0000000c4d009227 */ /* 0x000fe200078e00ff */
[----:B-1----:R-:W-:Y:S01]  /*4b00*/  @!P1 ISETP.NE.AND P0, PT, R10, 0x1, PT ;  /* 0x000000010a00980c */ /* 0x002fe20003f05270 */
[----:B------:R-:W-:Y:S01]  /*4b10*/  ULOP3.LUT UP0, URZ, UR42, 0x1b0, URZ, 0xc0, !UPT ;  /* 0x000001b02aff7892 */ /* 0x000fe2000f80c0ff */
[----:B------:R-:W-:Y:S01]  /*4b20*/  @!P1 ISETP.NE.AND P2, PT, R9, 0x1, PT ;  /* 0x000000010900980c */ /* 0x000fe20003f45270 */
[----:B------:R-:W-:Y:S01]  /*4b30*/  @!P1 IMAD.HI.U32 R3, R75, R11, RZ ;  /* 0x0000000b4b039227 */ /* 0x000fe200078e00ff */
[----:B------:R-:W-:Y:S02]  /*4b40*/  @!P1 SHF.R.U32.HI R0, RZ, R13, R0 ;  /* 0x0000000dff009219 */ /* 0x000fe40000011600 */
[----:B------:R-:W-:Y:S01]  /*4b50*/  @P4 SHF.R.U32.HI R171, RZ, 0x10, R17 ;  /* 0x00000010ffab4819 */ /* 0x000fe20000011611 */
[----:B------:R-:W-:Y:S01]  /*4b60*/  VIADD R181, R181, 0x1 ;  /* 0x00000001b5b57836 */ /* 0x000fe20000000000 */
[----:B------:R-:W-:Y:S02]  /*4b70*/  @!P1 SHF.R.U32.HI R2, RZ, R14, R3 ;  /* 0x0000000eff029219 */ /* 0x000fe40000011603 */
[----:B------:R-:W-:Y:S02]  /*4b80*/  @!P1 SEL R3, R77, R0, !P2 ;  /* 0x000000004d039207 */ /* 0x000fe40005000000 */
[----:B------:R-:W-:Y:S05]  /*4b90*/  @!P1 SEL R2, R75, R2, !P0 ;  /* 0x000000024b029207 */ /* 0x000fea0004000000 */
[----:B------:R-:W-:Y:S02]  /*4ba0*/  @!P1 IMAD.IADD R0, R2, 0x1, -R3 ;  /* 0x0000000102009824 */ /* 0x000fe400078e0a03 */
[----:B------:R-:W-:Y:S02]  /*4bb0*/  @!P1 IMAD.IADD R2, R3, 0x1, -R2 ;  /* 0x0000000103029824 */ /* 0x000fe400078e0a02 */
[----:B------:R-:W-:Y:S02]  /*4bc0*/  @!P1 IMAD R77, R0, R9, R77 ;  /* 0x00000009004d9224 */ /* 0x000fe400078e024d */
[----:B------:R-:W-:Y:S01]  /*4bd0*/  @!P1 IMAD R75, R2, R10, R75 ;  /* 0x0000000a024b9224 */ /* 0x000fe200078e024b */
[----:B------:R-:W-:Y:S06]  /*4be0*/  BRA.U !UP0, `(.L_x_80) ;  /* 0x0000000108407547 */ /* 0x000fec000b800000 */
[----:B------:R-:W1:Y:S01]  /*4bf0*/  LDCU.64 UR8, c[0x4][0x80] ;  /* 0x01001000ff0877ac */ /* 0x000e620008000a00 */
[----:B------:R-:W-:Y:S01]  /*4c00*/  MOV R3, 0x0 ;  /* 0x0000000000037802 */ /* 0x000fe20000000f00 */
[----:B------:R-:W-:Y:S02]  /*4c10*/  HFMA2 R12, -RZ, RZ, 0, 5.9604644775390625e-08 ;  /* 0x00000001ff0c7431 */ /* 0x000fe400000001ff */
[----:B------:R-:W-:Y:S02]  /*4c20*/  IMAD.MOV.U32 R8, RZ, RZ, 0x70 ;  /* 0x00000070ff087424 */ /* 0x000fe400078e00ff */
[----:B------:R-:W-:Y:S01]  /*4c30*/  IMAD.MOV.U32 R13, RZ, RZ, RZ ;  /* 0x000000ffff0d7224 */ /* 0x000fe200078e00ff */
[----:B------:R-:W2:Y:S01]  /*4c40*/  LDCU.64 UR6, c[0x4][0x88] ;  /* 0x01001100ff0677ac */ /* 0x000ea20008000a00 */
[----:B------:R-:W3:Y:S01]  /*4c50*/  LDC.64 R2, c[0x4][R3] ;  /* 0x0100000003027b82 */ /* 0x000ee20000000a00 */
[----:B------:R-:W4:Y:S01]  /*4c60*/  LDCU.64 UR4, c[0x4][0x8] ;  /* 0x01000100ff0477ac */ /* 0x000f220008000a00 */
[----:B-1----:R-:W-:Y:S01]  /*4c70*/  MOV R5, UR9 ;  /* 0x0000000900057c02 */ /* 0x002fe20008000f00 */
[----:B------:R-:W-:Y:S01]  /*4c80*/  IMAD.U32 R4, RZ, RZ, UR8 ;  /* 0x00000008ff047e24 */ /* 0x000fe2000f8e00ff */
[----:B--2---:R-:W-:Y:S01]  /*4c90*/  MOV R7, UR7 ;  /* 0x0000000700077c02 */ /* 0x004fe20008000f00 */
[----:B------:R-:W-:Y:S01]  /*4ca0*/  IMAD.U32 R6, RZ, RZ, UR6 ;  /* 0x00000006ff067e24 */ /* 0x000fe2000f8e00ff */
[----:B----4-:R-:W-:Y:S01]  /*4cb0*/  MOV R11, UR5 ;  /* 0x00000005000b7c02 */ /* 0x010fe20008000f00 */
[----:B------:R-:W-:Y:S02]  /*4cc0*/  IMAD.U32 R10, RZ, RZ, UR4 ;  /* 0x00000004ff0a7e24 */ /* 0x000fe4000f8e00ff */
[----:B------:R-:W-:Y:S07]  /*4cd0*/  LEPC R20, `(.L_x_80) ;  /* 0x000000001014794e */ /* 0x000fee0000000000 */
[----:B---3-5:R-:W-:Y:S05]  /*4ce0*/  CALL.ABS.NOINC R2 ;  /* 0x0000000002007343 */ /* 0x028fea0003c00000 */
.L_x_80:
[----:B------:R-:W-:Y:S01]  /*4cf0*/  LOP3.LUT P0, RZ, R179, 0x1b0, RZ, 0xc0, !PT ;  /* 0x000001b0b3ff7812 */ /* 0x000fe2000780c0ff */
[----:B------:R-:W-:Y:S11]  /*4d00*/  BSSY.RECONVERGENT B6, `(.L_x_81) ;  /* 0x0000013000067945 */ /* 0x000ff60003800200 */
[----:B------:R-:W-:Y:S01]  /*4d10*/  @!UPT UIADD3 URZ, UPT, UPT, URZ, URZ, URZ ;  /* 0x000000fffffff290 */ /* 0x000fe2000fffe0ff */
[----:B------:R-:W-:Y:S05]  /*4d20*/  @!P0 BRA `(.L_x_82) ;  /* 0x0000000000408947 */ /* 0x000fea0003800000 */
        /* <DEDUP_REMOVED lines=16> */
.L_x_82:
[----:B------:R-:W-:Y:S05]  /*4e30*/  BSYNC.RECONVERGENT B6 ;  /* 0x0000000000067941 */ /* 0x000fea0003800200 */
.L_x_81:
[----:B------:R-:W-:Y:S01]  /*4e40*/  ISETP.NE.U32.AND P3, PT, R150, RZ, PT ;  /* 0x000000ff9600720c */ /* 0x000fe20003f65070 */
[----:B------:R-:W-:Y:S01]  /*4e50*/  UISETP.NE.AND UP1, UPT, UR44, URZ, UPT ;  /* 0x000000ff2c00728c */ /* 0x000fe2000bf25270 */
[----:B------:R-:W-:Y:S02]  /*4e60*/  ISETP.NE.U32.AND P4, PT, R146, RZ, PT ;  /* 0x000000ff9200720c */ /* 0x000fe40003f85070 */
[----:B------:R-:W-:Y:S02]  /*4e70*/  ISETP.NE.AND.EX P3, PT, R151, RZ, PT, P3 ;  /* 0x000000ff9700720c */ /* 0x000fe40003f65330 */
[----:B------:R-:W-:Y:S02]  /*4e80*/  PLOP3.LUT P1, PT, PT, PT, PT, 0x8, 0x80 ;  /* 0x000000000080781c */ /* 0x000fe40003f2e170 */
[----:B------:R-:W-:Y:S02]  /*4e90*/  PLOP3.LUT P0, PT, PT, PT, UP1, 0x80, 0x8 ;  /* 0x000000000008781c */ /* 0x000fe40003f0f018 */
[----:B------:R-:W-:Y:S02]  /*4ea0*/  ISETP.NE.AND.EX P4, PT, R147, RZ, PT, P4 ;  /* 0x000000ff9300720c */ /* 0x000fe40003f85340 */
[----:B------:R-:W1:Y:S09]  /*4eb0*/  @UP1 LDCU.64 UR4, c[0x0][0x888] ;  /* 0x00011100ff0417ac */ /* 0x000e720008000a00 */
[----:B------:R-:W-:Y:S01]  /*4ec0*/  @P0 PLOP3.LUT P1, PT, P3, PT, PT, 0x80, 0x8 ;  /* 0x000000000008081c */ /* 0x000fe20001f2f070 */
[----:B-1----:R-:W-:Y:S04]  /*4ed0*/  @UP1 UISETP.NE.U32.AND UP0, UPT, UR4, URZ, UPT ;  /* 0x000000ff0400128c */ /* 0x002fe8000bf05070 */
[----:B------:R-:W-:Y:S04]  /*4ee0*/  @UP1 UISETP.NE.AND.EX UP0, UPT, UR5, URZ, UPT, UP0 ;  /* 0x000000ff0500128c */ /* 0x000fe8000bf05300 */
[----:B------:R-:W-:Y:S01]  /*4ef0*/  @UP1 USEL UR4, URZ, 0xffffffff, UP0 ;  /* 0xffffffffff041887 */ /* 0x000fe20008000000 */
[----:B------:R-:W-:Y:S11]  /*4f00*/  @!P3 BRA `(.L_x_83) ;  /* 0x00000000002cb947 */ /* 0x000ff60003800000 */
[----:B------:R-:W-:Y:S01]  /*4f10*/  ISETP.NE.U32.AND P2, PT, R148, RZ, PT ;  /* 0x000000ff9400720c */ /* 0x000fe20003f45070 */
[----:B------:R-:W-:Y:S03]  /*4f20*/  IMAD.MOV.U32 R164, RZ, RZ, 0x1 ;  /* 0x00000001ffa47424 */ /* 0x000fe600078e00ff */
[----:B------:R-:W-:Y:S11]  /*4f30*/  ISETP.NE.AND.EX P2, PT, R149, RZ, PT, P2 ;  /* 0x000000ff9500720c */ /* 0x000ff60003f45320 */
[----:B------:R-:W-:Y:S02]  /*4f40*/  @!UPT UIADD3 URZ, UPT, UPT, URZ, URZ, URZ ;  /* 0x000000fffffff290 */ /* 0x000fe4000fffe0ff */
[----:B------:R-:W1:Y:S01]  /*4f50*/  @P2 LDC.64 R2, c[0x0][0x888] ;  /* 0x00022200ff022b82 */ /* 0x000e620000000a00 */
[----:B------:R-:W-:Y:S04]  /*4f60*/  @P2 IMAD R0, R150, UR36, RZ ;  /* 0x0000002496002c24 */ /* 0x000fe8000f8e02ff */
[----:B-1----:R-:W-:Y:S04]  /*4f70*/  @P2 IMAD.WIDE R2, R0, 0x4, R2 ;  /* 0x0000000400022825 */ /* 0x002fe800078e0202 */
[----:B------:R-:W-:Y:S01]  /*4f80*/  HFMA2 R0, -RZ, RZ, 0, 5.9604644775390625e-08 ;  /* 0x00000001ff007431 */ /* 0x000fe200000001ff */
[----:B-----5:R1:W5:Y:S04]  /*4f90*/  @P2 LDG.E R81, desc[UR40][R2.64] ;  /* 0x0000002802512981 */ /* 0x020368000c1e1900 */
[----:B------:R-:W-:Y:S01]  /*4fa0*/  @!P2 PRMT R164, R0, 0x7610, R164 ;  /* 0x0000761000a4a816 */ /* 0x000fe200000000a4 */
[----:B-1----:R-:W2:Y:S06]  /*4fb0*/  @!P2 LDC R81, c[0x0][0x880] ;  /* 0x00022000ff51ab82 */ /* 0x002eac0000000800 */
.L_x_83:
[----:B------:R-:W-:Y:S05]  /*4fc0*/  @!P4 BRA `(.L_x_84) ;  /* 0x000000000020c947 */ /* 0x000fea0003800000 */
[----:B------:R-:W-:Y:S04]  /*4fd0*/  ISETP.NE.U32.AND P2, PT, R144, RZ, PT ;  /* 0x000000ff9000720c */ /* 0x000fe80003f45070 */
[----:B------:R-:W-:Y:S11]  /*4fe0*/  ISETP.NE.AND.EX P2, PT, R145, RZ, PT, P2 ;  /* 0x000000ff9100720c */ /* 0x000ff60003f45320 */
[----:B------:R-:W-:Y:S02]  /*4ff0*/  @!UPT UIADD3 URZ, UPT, UPT, URZ, URZ, URZ ;  /* 0x000000fffffff290 */ /* 0x000fe4000fffe0ff */
[----:B------:R-:W1:Y:S01]  /*5000*/  @P2 LDC.64 R2, c[0x0][0x8a8] ;  /* 0x00022a00ff022b82 */ /* 0x000e620000000a00 */
[----:B------:R-:W-:Y:S04]  /*5010*/  @P2 IMAD R0, R146, UR36, RZ ;  /* 0x0000002492002c24 */ /* 0x000fe8000f8e02ff */
[----:B-1----:R-:W-:Y:S05]  /*5020*/  @P2 IMAD.WIDE R2, R0, 0x4, R2 ;  /* 0x0000000400022825 */ /* 0x002fea00078e0202 */
[----:B-----5:R1:W5:Y:S02]  /*5030*/  @P2 LDG.E R78, desc[UR40][R2.64] ;  /* 0x00000028024e2981 */ /* 0x020364000c1e1900 */
[----:B-1----:R-:W3:Y:S02]  /*5040*/  @!P2 LDC R78, c[0x0][0x8a0] ;  /* 0x00022800ff4eab82 */ /* 0x002ee40000000800 */
.L_x_84:
[----:B--2--5:R-:W-:Y:S01]  /*5050*/  @P0 FSETP.NEU.AND P4, PT, R81, RZ, PT ;  /* 0x000000ff5100020b */ /* 0x024fe20003f8d000 */
[----:B------:R-:W-:Y:S01]  /*5060*/  IMAD.U32 R0, RZ, RZ, UR4 ;  /* 0x00000004ff007e24 */ /* 0x000fe2000f8e00ff */
[----:B------:R-:W-:Y:S01]  /*5070*/  @P0 LOP3.LUT P2, RZ, R164, 0xff, RZ, 0xc0, !PT ;  /* 0x000000ffa4ff0812 */ /* 0x000fe2000784c0ff */
[----:B------:R-:W-:Y:S01]  /*5080*/  BSSY B1, `(.L_x_85) ;  /* 0x000003d000017945 */ /* 0x000fe20003800000 */
[----:B------:R-:W-:Y:S01]  /*5090*/  @P0 SEL R3, RZ, 0xffffffff, P4 ;  /* 0xffffffffff030807 */ /* 0x000fe20002000000 */
[C---:B------:R-:W-:Y:S01]  /*50a0*/  IMAD R64, R76.reuse, 0x40, R79 ;  /* 0x000000404c407824 */ /* 0x040fe200078e024f */
[----:B------:R-:W-:Y:S02]  /*50b0*/  LEA R156, R76, UR43, 0x3 ;  /* 0x0000002b4c9c7c11 */ /* 0x000fe4000f8e18ff */
[----:B------:R-:W-:Y:S02]  /*50c0*/  CS2R R86, SRZ ;  /* 0x0000000000567805 */ /* 0x000fe4000001ff00 */
[----:B------:R-:W-:Y:S02]  /*50d0*/  @P1 SEL R3, R0, R3, !P2 ;  /* 0x0000000300031207 */ /* 0x000fe40005000000 */
[----:B------:R-:W-:Y:S02]  /*50e0*/  CS2R R84, SRZ ;  /* 0x0000000000547805 */ /* 0x000fe4000001ff00 */
[----:B------:R-:W-:Y:S02]  /*50f0*/  SHF.L.U32 R5, R175, 0x1f, RZ ;  /* 0x0000001faf057819 */ /* 0x000fe400000006ff */
[----:B------:R-:W-:Y:S02]  /*5100*/  CS2R R90, SRZ ;  /* 0x00000000005a7805 */ /* 0x000fe4000001ff00 */
[----:B------:R-:W-:Y:S02]  /*5110*/  @P0 LOP3.LUT R3, R3, 0x1, RZ, 0xc0, !PT ;  /* 0x0000000103030812 */ /* 0x000fe400078ec0ff */
[----:B------:R-:W-:Y:S02]  /*5120*/  CS2R R88, SRZ ;  /* 0x0000000000587805 */ /* 0x000fe4000001ff00 */
[----:B------:R-:W-:Y:S02]  /*5130*/  PLOP3.LUT P5, PT, PT, PT, PT, 0x8, 0x80 ;  /* 0x000000000080781c */ /* 0x000fe40003fae170 */
[----:B------:R-:W-:Y:S02]  /*5140*/  CS2R R98, SRZ ;  /* 0x0000000000627805 */ /* 0x000fe4000001ff00 */
[----:B------:R-:W-:Y:S02]  /*5150*/  ISETP.NE.U32.OR P1, PT, R3, 0x1, !P0 ;  /* 0x000000010300780c */ /* 0x000fe40004725470 */
[----:B------:R-:W-:Y:S02]  /*5160*/  CS2R R96, SRZ ;  /* 0x0000000000607805 */ /* 0x000fe4000001ff00 */
[----:B------:R-:W-:Y:S02]  /*5170*/  CS2R R94, SRZ ;  /* 0x00000000005e7805 */ /* 0x000fe4000001ff00 */
[----:B------:R-:W-:Y:S07]  /*5180*/  CS2R R92, SRZ ;  /* 0x00000000005c7805 */ /* 0x000fee000001ff00 */
[----:B------:R-:W-:Y:S04]  /*5190*/  @P1 SHF.L.U32 R2, R173, 0x1f, RZ ;  /* 0x0000001fad021819 */ /* 0x000fe800000006ff */
[----:B------:R-:W1:Y:S01]  /*51a0*/  @P1 SYNCS.PHASECHK.TRANS64.TRYWAIT P0, [UR43+0x50], R2 ;  /* 0x00005002ff0015a7 */ /* 0x000e62000800112b */
[----:B------:R2:W4:Y:S01]  /*51b0*/  SYNCS.PHASECHK.TRANS64.TRYWAIT P4, [R156+URZ+0x90], R5 ;  /* 0x000090059c0075a7 */ /* 0x00052200080811ff */
[----:B-1----:R-:W-:Y:S01]  /*51c0*/  @P1 PLOP3.LUT P5, PT, P0, PT, PT, 0x8, 0x80 ;  /* 0x000000000080181c */ /* 0x002fe200007ae170 */
[----:B------:R-:W-:Y:S01]  /*51d0*/  @!UPT UIADD3 URZ, UPT, UPT, URZ, URZ, URZ ;  /* 0x000000fffffff290 */ /* 0x000fe2000fffe0ff */
[----:B--2-4-:R-:W-:Y:S11]  /*51e0*/  @!P1 BRA `(.L_x_86) ;  /* 0x0000000000989947 */ /* 0x014ff60003800000 */
[----:B------:R-:W-:Y:S01]  /*51f0*/  ISETP.NE.U32.AND P0, PT, RZ, UR38, PT ;  /* 0x00000026ff007c0c */ /* 0x000fe2000bf05070 */
[----:B------:R-:W-:Y:S01]  /*5200*/  BSSY B0, `(.L_x_87) ;  /* 0x0000016000007945 */ /* 0x000fe20003800000 */
[----:B------:R-:W-:Y:S02]  /*5210*/  FSETP.NEU.AND P2, PT, R81, RZ, PT ;  /* 0x000000ff5100720b */ /* 0x000fe40003f4d000 */
[----:B------:R-:W-:Y:S02]  /*5220*/  CS2R R94, SRZ ;  /* 0x00000000005e7805 */ /* 0x000fe4000001ff00 */
[----:B------:R-:W-:Y:S02]  /*5230*/  ISETP.NE.AND.EX P0, PT, RZ, UR39, PT, P0 ;  /* 0x00000027ff007c0c */ /* 0x000fe4000bf05300 */
[----:B------:R-:W-:Y:S02]  /*5240*/  CS2R R92, SRZ ;  /* 0x00000000005c7805 */ /* 0x000fe4000001ff00 */
[----:B------:R-:W-:Y:S02]  /*5250*/  LOP3.LUT P1, RZ, R164, 0xff, RZ, 0xc0, !PT ;  /* 0x000000ffa4ff7812 */ /* 0x000fe4000782c0ff */
[----:B------:R-:W-:Y:S02]  /*5260*/  CS2R R98, SRZ ;  /* 0x0000000000627805 */ /* 0x000fe4000001ff00 */
[----:B------:R-:W-:Y:S02]  /*5270*/  SEL R0, RZ, 0xffffffff, P2 ;  /* 0xffffffffff007807 */ /* 0x000fe40001000000 */
[----:B------:R-:W-:Y:S02]  /*5280*/  CS2R R96, SRZ ;  /* 0x0000000000607805 */ /* 0x000fe4000001ff00 */
[----:B------:R-:W-:Y:S02]  /*5290*/  SEL R3, RZ, 0xffffffff, P0 ;  /* 0xffffffffff037807 */ /* 0x000fe40000000000 */
[----:B------:R-:W-:Y:S02]  /*52a0*/  CS2R R90, SRZ ;  /* 0x00000000005a7805 */ /* 0x000fe4000001ff00 */
[----:B------:R-:W-:Y:S02]  /*52b0*/  CS2R R88, SRZ ;  /* 0x0000000000587805 */ /* 0x000fe4000001ff00 */
[----:B------:R-:W-:Y:S02]  /*52c0*/  CS2R R86, SRZ ;  /* 0x0000000000567805 */ /* 0x000fe4000001ff00 */
[----:B------:R-:W-:Y:S02]  /*52d0*/  @P3 SEL R0, R3, R0, !P1 ;  /* 0x0000000003003207 */ /* 0x000fe40004800000 */
[----:B------:R-:W-:Y:S02]  /*52e0*/  CS2R R84, SRZ ;  /* 0x0000000000547805 */ /* 0x000fe4000001ff00 */
[----:B------:R-:W-:Y:S04]  /*52f0*/  LOP3.LUT R0, R0, 0x1, RZ, 0xc0, !PT ;  /* 0x0000000100007812 */ /* 0x000fe800078ec0ff */
[----:B------:R-:W-:Y:S01]  /*5300*/  ISETP.NE.U32.AND P0, PT, R0, 0x1, PT ;  /* 0x000000010000780c */ /* 0x000fe20003f05070 */
[----:B------:R-:W-:Y:S01]  /*5310*/  @!UPT UIADD3 URZ, UPT, UPT, URZ, URZ, URZ ;  /* 0x000000fffffff290 */ /* 0x000fe2000fffe0ff */
[----:B------:R-:W-:Y:S11]  /*5320*/  @!P5 BRA `(.L_x_88) ;  /* 0x00000000000cd947 */ /* 0x000ff60003800000 */
[----:B------:R-:W-:Y:S04]  /*5330*/  SHF.L.U32 R3, R173, 0x1f, RZ ;  /* 0x0000001fad037819 */ /* 0x000fe800000006ff */
[----:B------:R-:W1:Y:S02]  /*5340*/  SYNCS.PHASECHK.TRANS64.TRYWAIT P1, [UR43+0x50], R3 ;  /* 0x00005003ff0075a7 */ /* 0x000e64000802112b */
[----:B-1----:R-:W-:Y:S05]  /*5350*/  @!P1 BRA `(.L_x_89) ;  /* 0x0000001c00789947 */ /* 0x002fea0003800000 */
.L_x_88:
[----:B------:R-:W-:Y:S05]  /*5360*/  BSYNC B0 ;  /* 0x0000000000007941 */ /* 0x000fea0003800000 */
.L_x_87:
[----:B------:R2:W4:Y:S01]  /*5370*/  @P0 LDS.128 R92, [R168+UR43+0x200] ;  /* 0x0002002ba85c0984 */ /* 0x0005220008000c00 */
[----:B------:R-:W-:Y:S01]  /*5380*/  UIADD3 UR4, UPT, UPT, UR43, 0x58, URZ ;  /* 0x000000582b047890 */ /* 0x000fe2000fffe0ff */
[----:B------:R-:W-:Y:S02]  /*5390*/  LOP3.LUT R173, R173, 0x1, RZ, 0x3c, !PT ;  /* 0x00000001adad7812 */ /* 0x000fe400078e3cff */
[----:B------:R2:W1:Y:S01]  /*53a0*/  @P0 LDS.128 R96, [R178+0x10] ;  /* 0x00001000b2600984 */ /* 0x0004620000000c00 */
[----:B------:R-:W-:Y:S03]  /*53b0*/  UPRMT UR4, UR37, 0x654, UR4 ;  /* 0x0000065425047896 */ /* 0x000fe60008000004 */
[----:B------:R2:W1:Y:S04]  /*53c0*/  @P0 LDS.128 R88, [R177+0x20] ;  /* 0x00002000b1580984 */ /* 0x0004680000000c00 */
[----:B------:R2:W1:Y:S01]  /*53d0*/  @P0 LDS.128 R84, [R176+0x30] ;  /* 0x00003000b0540984 */ /* 0x0004620000000c00 */
[----:B------:R-:W-:Y:S01]  /*53e0*/  @!PT LDS RZ, [RZ] ;  /* 0x00000000fffff984 */ /* 0x000fe20000000800 */
[----:B------:R-:W-:Y:S01]  /*53f0*/  @!PT LDS RZ, [RZ] ;  /* 0x00000000fffff984 */ /* 0x000fe20000000800 */
[----:B------:R-:W-:Y:S01]  /*5400*/  @!PT LDS RZ, [RZ] ;  /* 0x00000000fffff984 */ /* 0x000fe20000000800 */
[----:B------:R-:W-:Y:S01]  /*5410*/  @!PT LDS RZ, [RZ] ;  /* 0x00000000fffff984 */ /* 0x000fe20000000800 */
[----:B------:R5:W-:Y:S06]  /*5420*/  MEMBAR.ALL.CTA ;  /* 0x0000000000007992 */ /* 0x000bec0000008000 */
[----:B-----5:R-:W5:Y:S02]  /*5430*/  FENCE.VIEW.ASYNC.S ;  /* 0x00000000000073c6 */ /* 0x020f640000000000 */
[----:B-----5:R-:W-:Y:S01]  /*5440*/  SYNCS.ARRIVE.TRANS64.RED.A1T0 RZ, [UR4], RZ ;  /* 0x000000ffffff79a7 */ /* 0x020fe20008100404 */
.L_x_86:
[----:B------:R-:W-:Y:S05]  /*5450*/  BSYNC B1 ;  /* 0x0000000000017941 */ /* 0x000fea0003800000 */
.L_x_85:
[----:B-1----:R-:W-:Y:S04]  /*5460*/  SHF.R.U32.HI R0, RZ, 0x15, R64 ;  /* 0x00000015ff007819 */ /* 0x002fe80000011640 */
[----:B------:R-:W-:Y:S01]  /*5470*/  LOP3.LUT P0, RZ, R0, 0x3, R169, 0x48, !PT ;  /* 0x0000000300ff7812 */ /* 0x000fe200078048a9 */
[----:B------:R-:W-:Y:S01]  /*5480*/  @!UPT UIADD3 URZ, UPT, UPT, URZ, URZ, URZ ;  /* 0x000000fffffff290 */ /* 0x000fe2000fffe0ff */
[----:B------:R-:W-:Y:S11]  /*5490*/  @P4 BRA `(.L_x_90) ;  /* 0x0000000000084947 */ /* 0x000ff60003800000 */
[----:B------:R-:W1:Y:S02]  /*54a0*/  SYNCS.PHASECHK.TRANS64.TRYWAIT P1, [R156+URZ+0x90], R5 ;  /* 0x000090059c0075a7 */ /* 0x000e6400080211ff */
[----:B-1----:R-:W-:Y:S05]  /*54b0*/  @!P1 BRA `(.L_x_91) ;  /* 0x0000001c00389947 */ /* 0x002fea0003800000 */
.L_x_90:
[----:B------:R-:W-:Y:S05]  /*54c0*/  @!P0 BRA `(.L_x_92) ;  /* 0x0000000000408947 */ /* 0x000fea0003800000 */
[----:B------:R-:W1:Y:S01]  /*54d0*/  LDCU.64 UR8, c[0x4][0x70] ;  /* 0x01000e00ff0877ac */ /* 0x000e620008000a00 */
[----:B------:R-:W-:Y:S01]  /*54e0*/  MOV R3, 0x0 ;  /* 0x0000000000037802 */ /* 0x000fe20000000f00 */
[----:B------:R-:W-:Y:S02]  /*54f0*/  HFMA2 R12, -RZ, RZ, 0, 5.9604644775390625e-08 ;  /* 0x00000001ff0c7431 */ /* 0x000fe400000001ff */
[----:B------:R-:W-:Y:S02]  /*5500*/  IMAD.MOV.U32 R8, RZ, RZ, 0x192 ;  /* 0x00000192ff087424 */ /* 0x000fe400078e00ff */
[----:B------:R-:W-:Y:S01]  /*5510*/  IMAD.MOV.U32 R13, RZ, RZ, RZ ;  /* 0x000000ffff0d7224 */ /* 0x000fe200078e00ff */
[----:B------:R-:W5:Y:S01]  /*5520*/  LDCU.64 UR6, c[0x4][0x78] ;  /* 0x01000f00ff0677ac */ /* 0x000f620008000a00 */
[----:B------:R-:W2:Y:S01]  /*5530*/  LDC.64 R2, c[0x4][R3] ;  /* 0x0100000003027b82 */ /* 0x000ea20000000a00 */
[----:B------:R-:W3:Y:S01]  /*5540*/  LDCU.64 UR4, c[0x4][0x10] ;  /* 0x01000200ff0477ac */ /* 0x000ee20008000a00 */
[----:B-1----:R-:W-:Y:S01]  /*5550*/  MOV R5, UR9 ;  /* 0x0000000900057c02 */ /* 0x002fe20008000f00 */
[----:B------:R-:W-:Y:S01]  /*5560*/  IMAD.U32 R4, RZ, RZ, UR8 ;  /* 0x00000008ff047e24 */ /* 0x000fe2000f8e00ff */
[----:B-----5:R-:W-:Y:S01]  /*5570*/  MOV R7, UR7 ;  /* 0x0000000700077c02 */ /* 0x020fe20008000f00 */
[----:B------:R-:W-:Y:S01]  /*5580*/  IMAD.U32 R6, RZ, RZ, UR6 ;  /* 0x00000006ff067e24 */ /* 0x000fe2000f8e00ff */
[----:B---3--:R-:W-:Y:S01]  /*5590*/  MOV R11, UR5 ;  /* 0x00000005000b7c02 */ /* 0x008fe20008000f00 */
[----:B------:R-:W-:Y:S02]  /*55a0*/  IMAD.U32 R10, RZ, RZ, UR4 ;  /* 0x00000004ff0a7e24 */ /* 0x000fe4000f8e00ff */
[----:B------:R-:W-:Y:S07]  /*55b0*/  LEPC R20, `(.L_x_92) ;  /* 0x000000001014794e */ /* 0x000fee0000000000 */
[----:B--2-4-:R-:W-:Y:S05]  /*55c0*/  CALL.ABS.NOINC R2 ;  /* 0x0000000002007343 */ /* 0x014fea0003c00000 */
.L_x_92:
[----:B------:R-:W-:Y:S01]  /*55d0*/  LOP3.LUT P0, RZ, R166, 0x60, RZ, 0xc0, !PT ;  /* 0x00000060a6ff7812 */ /* 0x000fe2000780c0ff */
[----:B------:R-:W-:Y:S05]  /*55e0*/  WARPSYNC.ALL ;  /* 0x0000000000007948 */ /* 0x000fea0003800000 */
[----:B------:R-:W-:Y:S01]  /*55f0*/  R2UR UR4, R64 ;  /* 0x00000000400472ca */ /* 0x000fe200000e0000 */
[----:B------:R-:W-:Y:S01]  /*5600*/  BSSY.RECONVERGENT B0, `(.L_x_93) ;  /* 0x0000121000007945 */ /* 0x000fe20003800200 */
[-C--:B----4-:R-:W-:Y:S02]  /*5610*/  F2FP.F16.E5M2.UNPACK_B R82, R92.reuse ;  /* 0x0000005cff52723e */ /* 0x090fe400020004ff */
[----:B------:R-:W-:Y:S02]  /*5620*/  F2FP.F16.E5M2.UNPACK_B R109, R92.H1 ;  /* 0x0000005cff6d723e */ /* 0x000fe400030004ff */
[-C--:B------:R-:W-:Y:S01]  /*5630*/  F2FP.F16.E5M2.UNPACK_B R107, R93.reuse ;  /* 0x0000005dff6b723e */ /* 0x080fe200020004ff */
[--C-:B------:R-:W-:Y:S01]  /*5640*/  HADD2.F32 R80, -RZ, R82.reuse.H0_H0 ;  /* 0x20000052ff507230 */ /* 0x100fe20000004100 */
[----:B------:R-:W-:Y:S01]  /*5650*/  F2FP.F16.E5M2.UNPACK_B R105, R93.H1 ;  /* 0x0000005dff69723e */ /* 0x000fe200030004ff */
[----:B------:R-:W-:Y:S01]  /*5660*/  HADD2.F32 R82, -RZ, R82.H1_H1 ;  /* 0x30000052ff527230 */ /* 0x000fe20000004100 */
[-C--:B------:R-:W-:Y:S01]  /*5670*/  F2FP.F16.E5M2.UNPACK_B R130, R84.reuse ;  /* 0x00000054ff82723e */ /* 0x080fe200020004ff */
[--C-:B------:R-:W-:Y:S01]  /*5680*/  HADD2.F32 R83, -RZ, R109.reuse.H0_H0 ;  /* 0x2000006dff537230 */ /* 0x100fe20000004100 */
[----:B------:R-:W-:Y:S01]  /*5690*/  F2FP.F16.E5M2.UNPACK_B R132, R84.H1 ;  /* 0x00000054ff84723e */ /* 0x000fe200030004ff */
[----:B------:R-:W3:Y:S01]  /*56a0*/  LDTM.x64 R4, tmem[UR4] ;  /* 0x00000004000479ee */ /* 0x000ee20008340000 */
[----:B------:R-:W-:Y:S01]  /*56b0*/  NOP ;  /* 0x0000000000007918 */ /* 0x000fe20000000000 */
[----:B------:R-:W-:Y:S01]  /*56c0*/  R2UR UR5, R156 ;  /* 0x000000009c0572ca */ /* 0x000fe200000e0000 */
[--C-:B------:R-:W-:Y:S01]  /*56d0*/  HADD2.F32 R129, -RZ, R130.reuse.H0_H0 ;  /* 0x20000082ff817230 */ /* 0x100fe20000004100 */
[----:B------:R-:W-:Y:S01]  /*56e0*/  F2FP.F16.E5M2.UNPACK_B R93, R94 ;  /* 0x0000005eff5d723e */ /* 0x000fe200020004ff */
[----:B------:R-:W-:Y:S01]  /*56f0*/  HADD2.F32 R130, -RZ, R130.H1_H1 ;  /* 0x30000082ff827230 */ /* 0x000fe20000004100 */
[-C--:B------:R-:W-:Y:S01]  /*5700*/  F2FP.F16.E5M2.UNPACK_B R134, R85.reuse ;  /* 0x00000055ff86723e */ /* 0x080fe200020004ff */
[----:B------:R-:W-:Y:S01]  /*5710*/  HADD2.F32 R84, -RZ, R109.H1_H1 ;  /* 0x3000006dff547230 */ /* 0x000fe20000004100 */
[----:B------:R-:W-:Y:S01]  /*5720*/  F2FP.F16.E5M2.UNPACK_B R136, R85.H1 ;  /* 0x00000055ff88723e */ /* 0x000fe200030004ff */
[--C-:B------:R-:W-:Y:S01]  /*5730*/  HADD2.F32 R85, -RZ, R107.reuse.H0_H0 ;  /* 0x2000006bff557230 */ /* 0x100fe20000004100 */
[-C--:B------:R-:W-:Y:S01]  /*5740*/  F2FP.F16.E5M2.UNPACK_B R138, R86.reuse ;  /* 0x00000056ff8a723e */ /* 0x080fe200020004ff */
[--C-:B------:R-:W-:Y:S01]  /*5750*/  HADD2.F32 R133, -RZ, R134.reuse.H0_H0 ;  /* 0x20000086ff857230 */ /* 0x100fe20000004100 */
[----:B------:R-:W-:Y:S01]  /*5760*/  F2FP.F16.E5M2.UNPACK_B R140, R86.H1 ;  /* 0x00000056ff8c723e */ /* 0x000fe200030004ff */
[----:B------:R-:W-:Y:S01]  /*5770*/  HADD2.F32 R86, -RZ, R107.H1_H1 ;  /* 0x3000006bff567230 */ /* 0x000fe20000004100 */
[----:B------:R-:W-:Y:S01]  /*5780*/  F2FP.F16.E5M2.UNPACK_B R142, R87 ;  /* 0x00000057ff8e723e */ /* 0x000fe200020004ff */
[----:B------:R-:W-:Y:S01]  /*5790*/  UIADD3 UR5, UPT, UPT, UR5, 0xb0, URZ ;  /* 0x000000b005057890 */ /* 0x000fe2000fffe0ff */
[----:B------:R-:W-:Y:S01]  /*57a0*/  HADD2.F32 R134, -RZ, R134.H1_H1 ;  /* 0x30000086ff867230 */ /* 0x000fe20000004100 */
[----:B------:R-:W-:Y:S01]  /*57b0*/  F2FP.F16.E5M2.UNPACK_B R114, R88 ;  /* 0x00000058ff72723e */ /* 0x000fe200020004ff */
[--C-:B------:R-:W-:Y:S01]  /*57c0*/  HADD2.F32 R137, -RZ, R138.reuse.H0_H0 ;  /* 0x2000008aff897230 */ /* 0x100fe20000004100 */
[----:B------:R-:W-:Y:S01]  /*57d0*/  UPRMT UR5, UR37, 0x654, UR5 ;  /* 0x0000065425057896 */ /* 0x000fe20008000005 */
[----:B------:R-:W-:Y:S01]  /*57e0*/  HADD2.F32 R138, -RZ, R138.H1_H1 ;  /* 0x3000008aff8a7230 */ /* 0x000fe20000004100 */
[-C--:B------:R-:W-:Y:S01]  /*57f0*/  F2FP.F16.E5M2.UNPACK_B R118, R89.reuse ;  /* 0x00000059ff76723e */ /* 0x080fe200020004ff */
[--C-:B------:R-:W-:Y:S01]  /*5800*/  HADD2.F32 R113, -RZ, R114.reuse.H0_H0 ;  /* 0x20000072ff717230 */ /* 0x100fe20000004100 */
[----:B------:R-:W-:Y:S01]  /*5810*/  F2FP.F16.E5M2.UNPACK_B R120, R89.H1 ;  /* 0x00000059ff78723e */ /* 0x000fe200030004ff */
[C---:B---3--:R-:W-:Y:S01]  /*5820*/  FMUL R4, R78.reuse, R4 ;  /* 0x000000044e047220 */ /* 0x048fe20000400000 */
[C---:B------:R-:W-:Y:S01]  /*5830*/  FMUL R5, R78.reuse, R5 ;  /* 0x000000054e057220 */ /* 0x040fe20000400000 */
[C---:B------:R-:W-:Y:S01]  /*5840*/  FMUL R8, R78.reuse, R8 ;  /* 0x000000084e087220 */ /* 0x040fe20000400000 */
[C---:B------:R-:W-:Y:S01]  /*5850*/  FMUL R9, R78.reuse, R9 ;  /* 0x000000094e097220 */ /* 0x040fe20000400000 */
[----:B------:R-:W-:Y:S01]  /*5860*/  SYNCS.ARRIVE.TRANS64.RED.A1T0 RZ, [UR5], RZ ;  /* 0x000000ffffff79a7 */ /* 0x000fe20008100405 */
[C---:B------:R-:W-:Y:S01]  /*5870*/  FFMA R4, R81.reuse, R80, R4 ;  /* 0x0000005051047223 */ /* 0x040fe20000000004 */
[C---:B------:R-:W-:Y:S01]  /*5880*/  FFMA R5, R81.reuse, R82, R5 ;  /* 0x0000005251057223 */ /* 0x040fe20000000005 */
[----:B------:R-:W-:Y:S02]  /*5890*/  HADD2.F32 R89, -RZ, R93.H0_H0 ;  /* 0x2000005dff597230 */ /* 0x000fe40000004100 */
[C---:B------:R-:W-:Y:S01]  /*58a0*/  FMUL R12, R78.reuse, R12 ;  /* 0x0000000c4e0c7220 */ /* 0x040fe20000400000 */
        /* <DEDUP_REMOVED lines=11> */
[----:B------:R-:W-:Y:S02]  /*5960*/  HADD2.F32 R114, -RZ, R114.H1_H1 ;  /* 0x30000072ff727230 */ /* 0x000fe40000004100 */
[C---:B------:R-:W-:Y:S01]  /*5970*/  FMUL R32, R78.reuse, R36 ;  /* 0x000000244e207220 */ /* 0x040fe20000400000 */
[C---:B------:R-:W-:Y:S01]  /*5980*/  FMUL R33, R78.reuse, R37 ;  /* 0x000000254e217220 */ /* 0x040fe20000400000 */
[--C-:B------:R-:W-:Y:S02]  /*5990*/  HADD2.F32 R117, -RZ, R118.reuse.H0_H0 ;  /* 0x20000076ff757230 */ /* 0x100fe40000004100 */
[C---:B------:R-:W-:Y:S01]  /*59a0*/  FMUL R36, R78.reuse, R40 ;  /* 0x000000284e247220 */ /* 0x040fe20000400000 */
[----:B------:R-:W-:Y:S02]  /*59b0*/  HADD2.F32 R118, -RZ, R118.H1_H1 ;  /* 0x30000076ff767230 */ /* 0x000fe40000004100 */
        /* <DEDUP_REMOVED lines=8> */
[----:B------:R-:W-:Y:S01]  /*5a40*/  F2FP.F16.E5M2.UNPACK_B R92, R94.H1 ;  /* 0x0000005eff5c723e */ /* 0x000fe200030004ff */
[C---:B------:R-:W-:Y:S01]  /*5a50*/  FMUL R53, R78.reuse, R57 ;  /* 0x000000394e357220 */ /* 0x040fe20000400000 */
[C---:B------:R-:W-:Y:S01]  /*5a60*/  FMUL R56, R78.reuse, R60 ;  /* 0x0000003c4e387220 */ /* 0x040fe20000400000 */
[----:B------:R-:W-:Y:S01]  /*5a70*/  F2FP.F16.E5M2.UNPACK_B R141, R87.H1 ;  /* 0x00000057ff8d723e */ /* 0x000fe200030004ff */
[C---:B------:R-:W-:Y:S01]  /*5a80*/  FMUL R57, R78.reuse, R61 ;  /* 0x0000003d4e397220 */ /* 0x040fe20000400000 */
[----:B------:R-:W-:Y:S02]  /*5a90*/  HADD2.F32 R80, -RZ, R142.H1_H1 ;  /* 0x3000008eff507230 */ /* 0x000fe40000004100 */
[C---:B------:R-:W-:Y:S01]  /*5aa0*/  FMUL R60, R78.reuse, R64 ;  /* 0x000000404e3c7220 */ /* 0x040fe20000400000 */
[----:B------:R-:W-:Y:S01]  /*5ab0*/  F2FP.F16.E5M2.UNPACK_B R116, R88.H1 ;  /* 0x00000058ff74723e */ /* 0x000fe200030004ff */
[C---:B------:R-:W-:Y:S01]  /*5ac0*/  FMUL R61, R78.reuse, R65 ;  /* 0x000000414e3d7220 */ /* 0x040fe20000400000 */
[C---:B------:R-:W-:Y:S01]  /*5ad0*/  FMUL R6, R78.reuse, R6 ;  /* 0x000000064e067220 */ /* 0x040fe20000400000 */
[----:B------:R-:W-:Y:S01]  /*5ae0*/  F2FP.F16.E5M2.UNPACK_B R94, R95 ;  /* 0x0000005fff5e723e */ /* 0x000fe200020004ff */
[C---:B------:R-:W-:Y:S01]  /*5af0*/  FMUL R7, R78.reuse, R7 ;  /* 0x000000074e077220 */ /* 0x040fe20000400000 */
[--C-:B------:R-:W-:Y:S02]  /*5b00*/  HADD2.F32 R87, -RZ, R105.reuse.H0_H0 ;  /* 0x20000069ff577230 */ /* 0x100fe40000004100 */
[C---:B------:R-:W-:Y:S01]  /*5b10*/  FFMA R6, R81.reuse, R83, R6 ;  /* 0x0000005351067223 */ /* 0x040fe20000000006 */
[----:B------:R-:W-:Y:S01]  /*5b20*/  F2FP.F16.E5M2.UNPACK_B R122, R90 ;  /* 0x0000005aff7a723e */ /* 0x000fe200020004ff */
[C---:B------:R-:W-:Y:S01]  /*5b30*/  FFMA R7, R81.reuse, R84, R7 ;  /* 0x0000005451077223 */ /* 0x040fe20000000007 */
[C---:B------:R-:W-:Y:S01]  /*5b40*/  FFMA R8, R81.reuse, R85, R8 ;  /* 0x0000005551087223 */ /* 0x040fe20000000008 */
[----:B------:R-:W-:Y:S01]  /*5b50*/  F2FP.F16.E5M2.UNPACK_B R124, R90.H1 ;  /* 0x0000005aff7c723e */ /* 0x000fe200030004ff */
[----:B------:R-:W-:Y:S02]  /*5b60*/  HADD2.F32 R88, -RZ, R105.H1_H1 ;  /* 0x30000069ff587230 */ /* 0x000fe40000004100 */
[----:B------:R-:W-:Y:S01]  /*5b70*/  FFMA R9, R81, R86, R9 ;  /* 0x0000005651097223 */ /* 0x000fe20000000009 */
[----:B------:R-:W-:Y:S01]  /*5b80*/  F2FP.SATFINITE.E5M2.F32.PACK_AB_MERGE_C R156, R7, R6, RZ ;  /* 0x00000006079c723e */ /* 0x000fe200048060ff */
[----:B------:R-:W-:Y:S02]  /*5b90*/  HADD2.F32 R90, -RZ, R93.H1_H1 ;  /* 0x3000005dff5a7230 */ /* 0x000fe40000004100 */
[C---:B------:R-:W-:Y:S01]  /*5ba0*/  FMUL R10, R78.reuse, R10 ;  /* 0x0000000a4e0a7220 */ /* 0x040fe20000400000 */
[--C-:B------:R-:W-:Y:S01]  /*5bb0*/  HADD2.F32 R93, -RZ, R94.reuse.H0_H0 ;  /* 0x2000005eff5d7230 */ /* 0x100fe20000004100 */
[----:B------:R-:W-:Y:S01]  /*5bc0*/  F2FP.SATFINITE.E5M2.F32.PACK_AB_MERGE_C R156, R5, R4, R156 ;  /* 0x00000004059c723e */ /* 0x000fe2000480609c */
[----:B------:R-:W-:Y:S02]  /*5bd0*/  HADD2.F32 R94, -RZ, R94.H1_H1 ;  /* 0x3000005eff5e7230 */ /* 0x000fe40000004100 */
[C---:B------:R-:W-:Y:S01]  /*5be0*/  FFMA R10, R81.reuse, R87, R10 ;  /* 0x00000057510a7223 */ /* 0x040fe2000000000a */
[--C-:B------:R-:W-:Y:S02]  /*5bf0*/  HADD2.F32 R121, -RZ, R122.reuse.H0_H0 ;  /* 0x2000007aff797230 */ /* 0x100fe40000004100 */
[C---:B------:R-:W-:Y:S01]  /*5c00*/  FMUL R11, R78.reuse, R11 ;  /* 0x0000000b4e0b7220 */ /* 0x040fe20000400000 */
[----:B------:R-:W-:Y:S01]  /*5c10*/  F2FP.F16.E5M2.UNPACK_B R126, R91 ;  /* 0x0000005bff7e723e */ /* 0x000fe200020004ff */
[----:B------:R-:W-:Y:S01]  /*5c20*/  HADD2.F32 R122, -RZ, R122.H1_H1 ;  /* 0x3000007aff7a7230 */ /* 0x000fe20000004100 */
[----:B------:R-:W-:Y:S01]  /*5c30*/  F2FP.F16.E5M2.UNPACK_B R103, R95.H1 ;  /* 0x0000005fff67723e */ /* 0x000fe200030004ff */
[C---:B------:R-:W-:Y:S01]  /*5c40*/  FFMA R11, R81.reuse, R88, R11 ;  /* 0x00000058510b7223 */ /* 0x040fe2000000000b */
[----:B------:R-:W-:Y:S01]  /*5c50*/  F2FP.F16.E5M2.UNPACK_B R128, R91.H1 ;  /* 0x0000005bff80723e */ /* 0x000fe200030004ff */
[----:B------:R-:W-:Y:S02]  /*5c60*/  HADD2.F32 R91, -RZ, R92.H0_H0 ;  /* 0x2000005cff5b7230 */ /* 0x000fe40000004100 */
[C---:B------:R-:W-:Y:S01]  /*5c70*/  FFMA R12, R81.reuse, R89, R12 ;  /* 0x00000059510c7223 */ /* 0x040fe2000000000c */
[----:B------:R-:W-:Y:S01]  /*5c80*/  FFMA R13, R81, R90, R13 ;  /* 0x0000005a510d7223 */ /* 0x000fe2000000000d */
[----:B------:R-:W-:Y:S01]  /*5c90*/  F2FP.SATFINITE.E5M2.F32.PACK_AB_MERGE_C R157, R11, R10, RZ ;  /* 0x0000000a0b9d723e */ /* 0x000fe200048060ff */
[--C-:B------:R-:W-:Y:S01]  /*5ca0*/  HADD2.F32 R125, -RZ, R126.reuse.H0_H0 ;  /* 0x2000007eff7d7230 */ /* 0x100fe20000004100 */
[----:B------:R-:W-:Y:S01]  /*5cb0*/  F2FP.F16.E5M2.UNPACK_B R101, R96 ;  /* 0x00000060ff65723e */ /* 0x000fe200020004ff */
[----:B------:R-:W-:Y:S01]  /*5cc0*/  HADD2.F32 R126, -RZ, R126.H1_H1 ;  /* 0x3000007eff7e7230 */ /* 0x000fe20000004100 */
[----:B------:R-:W-:Y:S01]  /*5cd0*/  F2FP.SATFINITE.E5M2.F32.PACK_AB_MERGE_C R157, R9, R8, R157 ;  /* 0x00000008099d723e */ /* 0x000fe2000480609d */
[----:B------:R-:W-:Y:S02]  /*5ce0*/  HADD2.F32 R83, -RZ, R142.H0_H0 ;  /* 0x2000008eff537230 */ /* 0x000fe40000004100 */
[C---:B------:R-:W-:Y:S01]  /*5cf0*/  FMUL R14, R78.reuse, R14 ;  /* 0x0000000e4e0e7220 */ /* 0x040fe20000400000 */
[----:B------:R-:W-:Y:S02]  /*5d00*/  HADD2.F32 R92, -RZ, R92.H1_H1 ;  /* 0x3000005cff5c7230 */ /* 0x000fe40000004100 */
[C---:B------:R-:W-:Y:S01]  /*5d10*/  FMUL R15, R78.reuse, R15 ;  /* 0x0000000f4e0f7220 */ /* 0x040fe20000400000 */
[----:B------:R-:W-:Y:S01]  /*5d20*/  F2FP.F16.E5M2.UNPACK_B R100, R96.H1 ;  /* 0x00000060ff64723e */ /* 0x000fe200030004ff */
[--C-:B------:R-:W-:Y:S02]  /*5d30*/  HADD2.F32 R95, -RZ, R103.reuse.H0_H0 ;  /* 0x20000067ff5f7230 */ /* 0x100fe40000004100 */
[C---:B------:R-:W-:Y:S01]  /*5d40*/  FFMA R14, R81.reuse, R91, R14 ;  /* 0x0000005b510e7223 */ /* 0x040fe2000000000e */
[C---:B------:R-:W-:Y:S01]  /*5d50*/  FFMA R15, R81.reuse, R92, R15 ;  /* 0x0000005c510f7223 */ /* 0x040fe2000000000f */
[C---:B------:R-:W-:Y:S01]  /*5d60*/  FFMA R16, R81.reuse, R93, R16 ;  /* 0x0000005d51107223 */ /* 0x040fe20000000010 */
[----:B------:R-:W-:Y:S01]  /*5d70*/  FFMA R17, R81, R94, R17 ;  /* 0x0000005e51117223 */ /* 0x000fe20000000011 */
[-C--:B------:R-:W-:Y:S01]  /*5d80*/  F2FP.F16.E5M2.UNPACK_B R102, R97.reuse ;  /* 0x00000061ff66723e */ /* 0x080fe200020004ff */
[----:B------:R-:W-:Y:S01]  /*5d90*/  HADD2.F32 R96, -RZ, R103.H1_H1 ;  /* 0x30000067ff607230 */ /* 0x000fe20000004100 */
[----:B------:R-:W-:Y:S01]  /*5da0*/  F2FP.SATFINITE.E5M2.F32.PACK_AB_MERGE_C R158, R15, R14, RZ ;  /* 0x0000000e0f9e723e */ /* 0x000fe200048060ff */
[C---:B------:R-:W-:Y:S01]  /*5db0*/  FMUL R18, R78.reuse, R18 ;  /* 0x000000124e127220 */ /* 0x040fe20000400000 */
[----:B------:R-:W-:Y:S01]  /*5dc0*/  F2FP.F16.E5M2.UNPACK_B R104, R97.H1 ;  /* 0x00000061ff68723e */ /* 0x000fe200030004ff */
[--C-:B------:R-:W-:Y:S01]  /*5dd0*/  HADD2.F32 R97, -RZ, R101.reuse.H0_H0 ;  /* 0x20000065ff617230 */ /* 0x100fe20000004100 */
[----:B------:R-:W-:Y:S01]  /*5de0*/  F2FP.SATFINITE.E5M2.F32.PACK_AB_MERGE_C R158, R13, R12, R158 ;  /* 0x0000000c0d9e723e */ /* 0x000fe2000480609e */
[C---:B------:R-:W-:Y:S01]  /*5df0*/  FFMA R18, R81.reuse, R95, R18 ;  /* 0x0000005f51127223 */ /* 0x040fe20000000012 */
[----:B------:R-:W-:Y:S01]  /*5e00*/  F2FP.F16.E5M2.UNPACK_B R110, R99 ;  /* 0x00000063ff6e723e */ /* 0x000fe200020004ff */
[C---:B------:R-:W-:Y:S01]  /*5e10*/  FMUL R19, R78.reuse, R19 ;  /* 0x000000134e137220 */ /* 0x040fe20000400000 */
[----:B------:R-:W-:Y:S01]  /*5e20*/  F2FP.F16.E5M2.UNPACK_B R112, R99.H1 ;  /* 0x00000063ff70723e */ /* 0x000fe200030004ff */
[----:B------:R-:W-:Y:S01]  /*5e30*/  HADD2.F32 R99, -RZ, R101.H1_H1 ;  /* 0x30000065ff637230 */ /* 0x000fe20000004100 */
[-C--:B------:R-:W-:Y:S01]  /*5e40*/  F2FP.F16.E5M2.UNPACK_B R106, R98.reuse ;  /* 0x00000062ff6a723e */ /* 0x080fe200020004ff */
[----:B------:R-:W-:Y:S01]  /*5e50*/  HADD2.F32 R101, -RZ, R102.H0_H0 ;  /* 0x20000066ff657230 */ /* 0x000fe20000004100 */
[----:B------:R-:W-:Y:S01]  /*5e60*/  F2FP.F16.E5M2.UNPACK_B R108, R98.H1 ;  /* 0x00000062ff6c723e */ /* 0x000fe200030004ff */
[----:B------:R-:W-:Y:S02]  /*5e70*/  HADD2.F32 R98, -RZ, R100.H0_H0 ;  /* 0x20000064ff627230 */ /* 0x000fe40000004100 */
[C---:B------:R-:W-:Y:S01]  /*5e80*/  FFMA R19, R81.reuse, R96, R19 ;  /* 0x0000006051137223 */ /* 0x040fe20000000013 */
[C---:B------:R-:W-:Y:S01]  /*5e90*/  FFMA R0, R81.reuse, R97, R0 ;  /* 0x0000006151007223 */ /* 0x040fe20000000000 */
[----:B------:R-:W-:Y:S01]  /*5ea0*/  FFMA R2, R81, R99, R2 ;  /* 0x0000006351027223 */ /* 0x000fe20000000002 */
[----:B------:R-:W-:Y:S02]  /*5eb0*/  HADD2.F32 R102, -RZ, R102.H1_H1 ;  /* 0x30000066ff667230 */ /* 0x000fe40000004100 */
[C---:B------:R-:W-:Y:S01]  /*5ec0*/  FMUL R3, R78.reuse, R22 ;  /* 0x000000164e037220 */ /* 0x040fe20000400000 */
[----:B------:R-:W-:Y:S01]  /*5ed0*/  HADD2.F32 R100, -RZ, R100.H1_H1 ;  /* 0x30000064ff647230 */ /* 0x000fe20000004100 */
[----:B------:R-:W-:Y:S01]  /*5ee0*/  F2FP.SATFINITE.E5M2.F32.PACK_AB_MERGE_C R159, R19, R18, RZ ;  /* 0x00000012139f723e */ /* 0x000fe200048060ff */
[--C-:B------:R-:W-:Y:S02]  /*5ef0*/  HADD2.F32 R105, -RZ, R106.reuse.H0_H0 ;  /* 0x2000006aff697230 */ /* 0x100fe40000004100 */
[----:B------:R-:W-:Y:S01]  /*5f00*/  FFMA R3, R81, R98, R3 ;  /* 0x0000006251037223 */ /* 0x000fe20000000003 */
[----:B------:R-:W-:Y:S01]  /*5f10*/  HADD2.F32 R106, -RZ, R106.H1_H1 ;  /* 0x3000006aff6a7230 */ /* 0x000fe20000004100 */
[----:B------:R-:W-:Y:S01]  /*5f20*/  F2FP.SATFINITE.E5M2.F32.PACK_AB_MERGE_C R159, R17, R16, R159 ;  /* 0x00000010119f723e */ /* 0x000fe2000480609f */
[----:B------:R-:W-:Y:S02]  /*5f30*/  HADD2.F32 R109, -RZ, R110.H0_H0 ;  /* 0x2000006eff6d7230 */ /* 0x000fe40000004100 */
[C---:B------:R-:W-:Y:S01]  /*5f40*/  FMUL R23, R78.reuse, R23 ;  /* 0x000000174e177220 */ /* 0x040fe20000400000 */
[--C-:B------:R-:W-:Y:S02]  /*5f50*/  HADD2.F32 R103, -RZ, R104.reuse.H0_H0 ;  /* 0x20000068ff677230 */ /* 0x100fe40000004100 */
[C---:B------:R-:W-:Y:S01]  /*5f60*/  FMUL R22, R78.reuse, R26 ;  /* 0x0000001a4e167220 */ /* 0x040fe20000400000 */
[----:B------:R-:W-:Y:S01]  /*5f70*/  HADD2.F32 R104, -RZ, R104.H1_H1 ;  /* 0x30000068ff687230 */ /* 0x000fe20000004100 */
[----:B------:R1:W-:Y:S01]  /*5f80*/  STS.128 [R168+UR43+0x2200], R156 ;  /* 0x0022009ca8007988 */ /* 0x0003e20008000c2b */
[C---:B------:R-:W-:Y:S01]  /*5f90*/  FFMA R23, R81.reuse, R100, R23 ;  /* 0x0000006451177223 */ /* 0x040fe20000000017 */
[C---:B------:R-:W-:Y:S01]  /*5fa0*/  FFMA R20, R81.reuse, R101, R20 ;  /* 0x0000006551147223 */ /* 0x040fe20000000014 */
[C---:B------:R-:W-:Y:S01]  /*5fb0*/  FFMA R21, R81.reuse, R102, R21 ;  /* 0x0000006651157223 */ /* 0x040fe20000000015 */
[----:B------:R-:W-:Y:S01]  /*5fc0*/  FFMA R22, R81, R103, R22 ;  /* 0x0000006751167223 */ /* 0x000fe20000000016 */
[----:B------:R-:W-:Y:S01]  /*5fd0*/  HADD2.F32 R110, -RZ, R110.H1_H1 ;  /* 0x3000006eff6e7230 */ /* 0x000fe20000004100 */
[----:B------:R-:W-:Y:S01]  /*5fe0*/  F2FP.SATFINITE.E5M2.F32.PACK_AB_MERGE_C R161, R23, R3, RZ ;  /* 0x0000000317a1723e */ /* 0x000fe200048060ff */
[C---:B------:R-:W-:Y:S01]  /*5ff0*/  FMUL R27, R78.reuse, R27 ;  /* 0x0000001b4e1b7220 */ /* 0x040fe20000400000 */
[--C-:B------:R-:W-:Y:S02]  /*6000*/  HADD2.F32 R107, -RZ, R108.reuse.H0_H0 ;  /* 0x2000006cff6b7230 */ /* 0x100fe40000004100 */
[----:B------:R-:W-:Y:S01]  /*6010*/  FMUL R26, R78, R30 ;  /* 0x0000001e4e1a7220 */ /* 0x000fe20000400000 */
[----:B------:R-:W-:Y:S01]  /*6020*/  HADD2.F32 R108, -RZ, R108.H1_H1 ;  /* 0x3000006cff6c7230 */ /* 0x000fe20000004100 */
[----:B------:R-:W-:Y:S01]  /*6030*/  F2FP.SATFINITE.E5M2.F32.PACK_AB_MERGE_C R160, R2, R0, R161 ;  /* 0x0000000002a0723e */ /* 0x000fe200048060a1 */
[C---:B------:R-:W-:Y:S01]  /*6040*/  FFMA R27, R81.reuse, R104, R27 ;  /* 0x00000068511b7223 */ /* 0x040fe2000000001b */
[C---:B------:R-:W-:Y:S01]  /*6050*/  FFMA R24, R81.reuse, R105, R24 ;  /* 0x0000006951187223 */ /* 0x040fe20000000018 */
[C---:B------:R-:W-:Y:S01]  /*6060*/  FFMA R25, R81.reuse, R106, R25 ;  /* 0x0000006a51197223 */ /* 0x040fe20000000019 */
[----:B------:R-:W-:Y:S01]  /*6070*/  FFMA R26, R81, R107, R26 ;  /* 0x0000006b511a7223 */ /* 0x000fe2000000001a */
[C---:B------:R-:W-:Y:S01]  /*6080*/  FMUL R31, R78.reuse, R31 ;  /* 0x0000001f4e1f7220 */ /* 0x040fe20000400000 */
[--C-:B------:R-:W-:Y:S01]  /*6090*/  HADD2.F32 R111, -RZ, R112.reuse.H0_H0 ;  /* 0x20000070ff6f7230 */ /* 0x100fe20000004100 */
[----:B------:R-:W-:Y:S01]  /*60a0*/  F2FP.SATFINITE.E5M2.F32.PACK_AB_MERGE_C R162, R27, R22, RZ ;  /* 0x000000161ba2723e */ /* 0x000fe200048060ff */
[----:B------:R-:W-:Y:S02]  /*60b0*/  HADD2.F32 R112, -RZ, R112.H1_H1 ;  /* 0x30000070ff707230 */ /* 0x000fe40000004100 */
[C---:B------:R-:W-:Y:S01]  /*60c0*/  FFMA R31, R81.reuse, R108, R31 ;  /* 0x0000006c511f7223 */ /* 0x040fe2000000001f */
[----:B------:R-:W-:Y:S01]  /*60d0*/  FFMA R28, R81, R109, R28 ;  /* 0x0000006d511c7223 */ /* 0x000fe2000000001c */
[----:B------:R-:W-:Y:S01]  /*60e0*/  F2FP.SATFINITE.E5M2.F32.PACK_AB_MERGE_C R161, R21, R20, R162 ;  /* 0x0000001415a1723e */ /* 0x000fe200048060a2 */
[----:B------:R-:W-:Y:S01]  /*60f0*/  FFMA R29, R81, R110, R29 ;  /* 0x0000006e511d7223 */ /* 0x000fe2000000001d */
[C---:B------:R-:W-:Y:S01]  /*6100*/  FMUL R30, R78.reuse, R34 ;  /* 0x000000224e1e7220 */ /* 0x040fe20000400000 */
[----:B------:R-:W-:Y:S01]  /*6110*/  F2FP.SATFINITE.E5M2.F32.PACK_AB_MERGE_C R163, R31, R26, RZ ;  /* 0x0000001a1fa3723e */ /* 0x000fe200048060ff */
[C---:B------:R-:W-:Y:S01]  /*6120*/  FMUL R35, R78.reuse, R35 ;  /* 0x000000234e237220 */ /* 0x040fe20000400000 */
[--C-:B------:R-:W-:Y:S02]  /*6130*/  HADD2.F32 R115, -RZ, R116.reuse.H0_H0 ;  /* 0x20000074ff737230 */ /* 0x100fe40000004100 */
[----:B------:R-:W-:Y:S01]  /*6140*/  FFMA R30, R81, R111, R30 ;  /* 0x0000006f511e7223 */ /* 0x000fe2000000001e */
[----:B------:R-:W-:Y:S01]  /*6150*/  F2FP.SATFINITE.E5M2.F32.PACK_AB_MERGE_C R162, R25, R24, R163 ;  /* 0x0000001819a2723e */ /* 0x000fe200048060a3 */
[C---:B------:R-:W-:Y:S01]  /*6160*/  FFMA R35, R81.reuse, R112, R35 ;  /* 0x0000007051237223 */ /* 0x040fe20000000023 */
[C---:B------:R-:W-:Y:S01]  /*6170*/  FFMA R32, R81.reuse, R113, R32 ;  /* 0x0000007151207223 */ /* 0x040fe20000000020 */
[----:B------:R-:W-:Y:S01]  /*6180*/  FFMA R33, R81, R114, R33 ;  /* 0x0000007251217223 */ /* 0x000fe20000000021 */
[----:B------:R-:W-:Y:S02]  /*6190*/  HADD2.F32 R116, -RZ, R116.H1_H1 ;  /* 0x30000074ff747230 */ /* 0x000fe40000004100 */
        /* <DEDUP_REMOVED lines=9> */
[----:B------:R-:W-:Y:S01]  /*6230*/  HADD2.F32 R120, -RZ, R120.H1_H1 ;  /* 0x30000078ff787230 */ /* 0x000fe20000004100 */
[----:B------:R1:W-:Y:S01]  /*6240*/  STS.128 [R178+0x2010], R160 ;  /* 0x002010a0b2007388 */ /* 0x0003e20000000c00 */
[----:B------:R-:W-:Y:S01]  /*6250*/  F2FP.SATFINITE.E5M2.F32.PACK_AB_MERGE_C R184, R39, R34, RZ ;  /* 0x0000002227b8723e */ /* 0x000fe200048060ff */
[C---:B------:R-:W-:Y:S01]  /*6260*/  FMUL R38, R78.reuse, R42 ;  /* 0x0000002a4e267220 */ /* 0x040fe20000400000 */
[C---:B------:R-:W-:Y:S01]  /*6270*/  FMUL R43, R78.reuse, R43 ;  /* 0x0000002b4e2b7220 */ /* 0x040fe20000400000 */
[--C-:B------:R-:W-:Y:S01]  /*6280*/  HADD2.F32 R123, -RZ, R124.reuse.H0_H0 ;  /* 0x2000007cff7b7230 */ /* 0x100fe20000004100 */
[----:B------:R-:W-:Y:S01]  /*6290*/  F2FP.SATFINITE.E5M2.F32.PACK_AB_MERGE_C R184, R33, R32, R184 ;  /* 0x0000002021b8723e */ /* 0x000fe200048060b8 */
[C---:B------:R-:W-:Y:S01]  /*62a0*/  FFMA R38, R81.reuse, R119, R38 ;  /* 0x0000007751267223 */ /* 0x040fe20000000026 */
        /* <DEDUP_REMOVED lines=12> */
[C---:B------:R-:W-:Y:S01]  /*6370*/  FFMA R45, R81.reuse, R126, R45 ;  /* 0x0000007e512d7223 */ /* 0x040fe2000000002d */
[----:B------:R-:W-:Y:S02]  /*6380*/  HADD2.F32 R128, -RZ, R128.H1_H1 ;  /* 0x30000080ff807230 */ /* 0x000fe40000004100 */
[C---:B------:R-:W-:Y:S01]  /*6390*/  FMUL R46, R78.reuse, R50 ;  /* 0x000000324e2e7220 */ /* 0x040fe20000400000 */
[C---:B------:R-:W-:Y:S01]  /*63a0*/  FMUL R51, R78.reuse, R51 ;  /* 0x000000334e337220 */ /* 0x040fe20000400000 */
[--C-:B------:R-:W-:Y:S02]  /*63b0*/  HADD2.F32 R131, -RZ, R132.reuse.H0_H0 ;  /* 0x20000084ff837230 */ /* 0x100fe40000004100 */
[C---:B------:R-:W-:Y:S01]  /*63c0*/  FMUL R50, R78.reuse, R54 ;  /* 0x000000364e327220 */ /* 0x040fe20000400000 */
[C---:B------:R-:W-:Y:S01]  /*63d0*/  FFMA R46, R81.reuse, R127, R46 ;  /* 0x0000007f512e7223 */ /* 0x040fe2000000002e */
[----:B------:R-:W-:Y:S02]  /*63e0*/  HADD2.F32 R132, -RZ, R132.H1_H1 ;  /* 0x30000084ff847230 */ /* 0x000fe40000004100 */
[C---:B------:R-:W-:Y:S01]  /*63f0*/  FFMA R51, R81.reuse, R128, R51 ;  /* 0x0000008051337223 */ /* 0x040fe20000000033 */
[C---:B------:R-:W-:Y:S01]  /*6400*/  FMUL R55, R78.reuse, R55 ;  /* 0x000000374e377220 */ /* 0x040fe20000400000 */
[C---:B------:R-:W-:Y:S01]  /*6410*/  FFMA R48, R81.reuse, R129, R48 ;  /* 0x0000008151307223 */ /* 0x040fe20000000030 */
[C---:B------:R-:W-:Y:S01]  /*6420*/  FFMA R49, R81.reuse, R130, R49 ;  /* 0x0000008251317223 */ /* 0x040fe20000000031 */
[--C-:B------:R-:W-:Y:S02]  /*6430*/  HADD2.F32 R135, -RZ, R136.reuse.H0_H0 ;  /* 0x20000088ff877230 */ /* 0x100fe40000004100 */
[C---:B------:R-:W-:Y:S01]  /*6440*/  FFMA R50, R81.reuse, R131, R50 ;  /* 0x0000008351327223 */ /* 0x040fe20000000032 */
[----:B------:R-:W-:Y:S02]  /*6450*/  HADD2.F32 R136, -RZ, R136.H1_H1 ;  /* 0x30000088ff887230 */ /* 0x000fe40000004100 */
[C---:B------:R-:W-:Y:S01]  /*6460*/  FMUL R54, R78.reuse, R58 ;  /* 0x0000003a4e367220 */ /* 0x040fe20000400000 */
        /* <DEDUP_REMOVED lines=16> */
[----:B------:R-:W-:Y:S01]  /*6570*/  FFMA R63, R81, R140, R63 ;  /* 0x0000008c513f7223 */ /* 0x000fe2000000003f */
[----:B------:R-:W-:Y:S01]  /*6580*/  FMUL R67, R78, R67 ;  /* 0x000000434e437220 */ /* 0x000fe20000400000 */
[----:B------:R-:W-:Y:S01]  /*6590*/  F2FP.SATFINITE.E5M2.F32.PACK_AB_MERGE_C R186, R47, R42, RZ ;  /* 0x0000002a2fba723e */ /* 0x000fe200048060ff */
[----:B------:R-:W-:Y:S01]  /*65a0*/  FFMA R60, R81, R83, R60 ;  /* 0x00000053513c7223 */ /* 0x000fe2000000003c */
[----:B------:R-:W-:Y:S01]  /*65b0*/  F2FP.SATFINITE.E5M2.F32.PACK_AB_MERGE_C R187, R51, R46, RZ ;  /* 0x0000002e33bb723e */ /* 0x000fe200048060ff */
[C---:B------:R-:W-:Y:S01]  /*65c0*/  FFMA R61, R81.reuse, R80, R61 ;  /* 0x00000050513d7223 */ /* 0x040fe2000000003d */
[C---:B------:R-:W-:Y:S01]  /*65d0*/  FFMA R62, R81.reuse, R85, R62 ;  /* 0x00000055513e7223 */ /* 0x040fe2000000003e */
[----:B------:R-:W-:Y:S01]  /*65e0*/  FFMA R67, R81, R82, R67 ;  /* 0x0000005251437223 */ /* 0x000fe20000000043 */
[----:B------:R-:W-:Y:S02]  /*65f0*/  F2FP.SATFINITE.E5M2.F32.PACK_AB_MERGE_C R186, R41, R40, R186 ;  /* 0x0000002829ba723e */ /* 0x000fe400048060ba */
[----:B------:R-:W-:Y:S02]  /*6600*/  F2FP.SATFINITE.E5M2.F32.PACK_AB_MERGE_C R187, R45, R44, R187 ;  /* 0x0000002c2dbb723e */ /* 0x000fe400048060bb */
[----:B------:R-:W-:Y:S02]  /*6610*/  F2FP.SATFINITE.E5M2.F32.PACK_AB_MERGE_C R188, R55, R50, RZ ;  /* 0x0000003237bc723e */ /* 0x000fe400048060ff */
[----:B------:R-:W-:Y:S01]  /*6620*/  F2FP.SATFINITE.E5M2.F32.PACK_AB_MERGE_C R189, R59, R54, RZ ;  /* 0x000000363bbd723e */ /* 0x000fe200048060ff */
[----:B------:R1:W-:Y:S01]  /*6630*/  STS.128 [R177+0x2020], R184 ;  /* 0x002020b8b1007388 */ /* 0x0003e20000000c00 */
[----:B------:R-:W-:Y:S02]  /*6640*/  F2FP.SATFINITE.E5M2.F32.PACK_AB_MERGE_C R190, R63, R58, RZ ;  /* 0x0000003a3fbe723e */ /* 0x000fe400048060ff */
[----:B------:R-:W-:Y:S02]  /*6650*/  F2FP.SATFINITE.E5M2.F32.PACK_AB_MERGE_C R182, R67, R62, RZ ;  /* 0x0000003e43b6723e */ /* 0x000fe400048060ff */
[----:B------:R-:W-:Y:S02]  /*6660*/  F2FP.SATFINITE.E5M2.F32.PACK_AB_MERGE_C R188, R49, R48, R188 ;  /* 0x0000003031bc723e */ /* 0x000fe400048060bc */
[----:B------:R-:W-:Y:S02]  /*6670*/  F2FP.SATFINITE.E5M2.F32.PACK_AB_MERGE_C R189, R53, R52, R189 ;  /* 0x0000003435bd723e */ /* 0x000fe400048060bd */
[----:B------:R-:W-:Y:S02]  /*6680*/  F2FP.SATFINITE.E5M2.F32.PACK_AB_MERGE_C R190, R57, R56, R190 ;  /* 0x0000003839be723e */ /* 0x000fe400048060be */
[----:B------:R-:W-:Y:S02]  /*6690*/  F2FP.SATFINITE.E5M2.F32.PACK_AB_MERGE_C R191, R61, R60, R182 ;  /* 0x0000003c3dbf723e */ /* 0x000fe400048060b6 */
[----:B------:R-:W-:Y:S03]  /*66a0*/  IADD3 R76, PT, PT, R76, 0x1, RZ ;  /* 0x000000014c4c7810 */ /* 0x000fe60007ffe0ff */
[----:B------:R1:W-:Y:S01]  /*66b0*/  STS.128 [R176+0x2030], R188 ;  /* 0x002030bcb0007388 */ /* 0x0003e20000000c00 */
[----:B------:R-:W-:Y:S01]  /*66c0*/  @!PT LDS RZ, [RZ] ;  /* 0x00000000fffff984 */ /* 0x000fe20000000800 */
[----:B------:R-:W-:Y:S01]  /*66d0*/  @!PT LDS RZ, [RZ] ;  /* 0x00000000fffff984 */ /* 0x000fe20000000800 */
[----:B------:R-:W-:Y:S01]  /*66e0*/  @!PT LDS RZ, [RZ] ;  /* 0x00000000fffff984 */ /* 0x000fe20000000800 */
[----:B------:R-:W-:Y:S01]  /*66f0*/  @!PT LDS RZ, [RZ] ;  /* 0x00000000fffff984 */ /* 0x000fe20000000800 */
[----:B------:R3:W-:Y:S07]  /*6700*/  MEMBAR.ALL.CTA ;  /* 0x0000000000007992 */ /* 0x0007ee0000008000 */
[----:B---3--:R-:W3:Y:S02]  /*6710*/  FENCE.VIEW.ASYNC.S ;  /* 0x00000000000073c6 */ /* 0x008ee40000000000 */
[----:B---3--:R-:W-:Y:S06]  /*6720*/  BAR.SYNC.DEFER_BLOCKING 0x1, 0x80 ;  /* 0x0042000000007b1d */ /* 0x008fec0000010000 */
[----:B------:R-:W-:Y:S05]  /*6730*/  @P0 BRA `(.L_x_94) ;  /* 0x0000000000340947 */ /* 0x000fea0003800000 */
[----:B------:R-:W-:Y:S01]  /*6740*/  UIADD3 UR12, UPT, UPT, UR43, 0x2200, URZ ;  /* 0x000022002b0c7890 */ /* 0x000fe2000fffe0ff */
[----:B------:R-:W-:Y:S01]  /*6750*/  R2UR UR9, R155 ;  /* 0x000000009b0972ca */ /* 0x000fe200000e0000 */
[----:B------:R-:W-:Y:S01]  /*6760*/  UIADD3 UR10, UP0, UPT, UR46, 0x680, URZ ;  /* 0x000006802e0a7890 */ /* 0x000fe2000ff1e0ff */
[----:B------:R-:W-:Y:S01]  /*6770*/  R2UR UR8, R165 ;  /* 0x00000000a50872ca */ /* 0x000fe200000e0000 */
[----:B------:R-:W-:Y:S02]  /*6780*/  UMOV UR7, UR36 ;  /* 0x0000002400077c82 */ /* 0x000fe40008000000 */
[----:B------:R-:W-:Y:S01]  /*6790*/  IMAD.U32 R179, RZ, RZ, UR12 ;  /* 0x0000000cffb37e24 */ /* 0x000fe2000f8e00ff */
[----:B------:R-:W-:Y:S04]  /*67a0*/  UIADD3.X UR11, UPT, UPT, URZ, UR47, URZ, UP0, !UPT ;  /* 0x0000002fff0b7290 */ /* 0x000fe800087fe4ff */
[----:B------:R-:W-:Y:S03]  /*67b0*/  R2UR UR4, R179 ;  /* 0x00000000b30472ca */ /* 0x000fe600000e0000 */
[----:B------:R-:W-:Y:S02]  /*67c0*/  USHF.L.U32 UR5, UR9, 0x6, URZ ;  /* 0x0000000609057899 */ /* 0x000fe400080006ff */
[----:B------:R-:W-:Y:S09]  /*67d0*/  USHF.L.U32 UR6, UR8, 0x7, URZ ;  /* 0x0000000708067899 */ /* 0x000ff200080006ff */
[----:B------:R3:W-:Y:S01]  /*67e0*/  UTMASTG.3D [UR4], [UR10] ;  /* 0x000000040a0073b5 */ /* 0x0007e20008010000 */
[----:B------:R0:W-:Y:S01]  /*67f0*/  UTMACMDFLUSH ;  /* 0x00000000000079b7 */ /* 0x0001e20000000000 */
[----:B---3--:R-:W-:Y:S04]  /*6800*/  DEPBAR.LE SB0, 0x0 ;  /* 0x000080000000791a */ /* 0x008fe80000000000 */
.L_x_94:
[----:B------:R-:W-:Y:S05]  /*6810*/  BSYNC.RECONVERGENT B0 ;  /* 0x0000000000007941 */ /* 0x000fea0003800200 */
.L_x_93:
[----:B------:R-:W-:Y:S01]  /*6820*/  BAR.SYNC.DEFER_BLOCKING 0x1, 0x80 ;  /* 0x0042000000007b1d */ /* 0x000fe20000010000 */
[----:B------:R-:W-:Y:S01]  /*6830*/  ISETP.NE.AND P2, PT, R180, RZ, PT ;  /* 0x000000ffb400720c */ /* 0x000fe20003f45270 */
[----:B------:R-:W-:Y:S01]  /*6840*/  IMAD.IADD R155, R75, 0x1, R143 ;  /* 0x000000014b9b7824 */ /* 0x000fe200078e028f */
[----:B------:R-:W-:Y:S01]  /*6850*/  ISETP.NE.AND P0, PT, R181, 0x2, PT ;  /* 0x00000002b500780c */ /* 0x000fe20003f05270 */
[----:B------:R-:W-:Y:S01]  /*6860*/  IMAD.IADD R165, R77, 0x1, R154 ;  /* 0x000000014da57824 */ /* 0x000fe200078e029a */
[----:B------:R-:W-:Y:S02]  /*6870*/  ISETP.NE.AND P1, PT, R76, 0x4, PT ;  /* 0x000000044c00780c */ /* 0x000fe40003f25270 */
[----:B------:R-:W-:Y:S02]  /*6880*/  SEL R3, RZ, 0x1, P0 ;  /* 0x00000001ff037807 */ /* 0x000fe40000000000 */
[----:B------:R-:W-:Y:S02]  /*6890*/  SEL R0, RZ, 0x1, P1 ;  /* 0x00000001ff007807 */ /* 0x000fe40000800000 */
[----:B------:R-:W-:Y:S02]  /*68a0*/  LOP3.LUT R174, R174, R3, RZ, 0x3c, !PT ;  /* 0x00000003aeae7212 */ /* 0x000fe400078e3cff */
[----:B------:R-:W-:Y:S02]  /*68b0*/  LOP3.LUT R175, R175, R0, RZ, 0x3c, !PT ;  /* 0x00000000afaf7212 */ /* 0x000fe400078e3cff */
[----:B------:R-:W-:Y:S02]  /*68c0*/  @P2 R2UR UR36, R171 ;  /* 0x00000000ab2422ca */ /* 0x000fe400000e0000 */
[----:B------:R-:W-:Y:S02]  /*68d0*/  SEL R181, R181, RZ, P0 ;  /* 0x000000ffb5b57207 */ /* 0x000fe40000000000 */
[----:B------:R-:W-:Y:S01]  /*68e0*/  SEL R76, R76, RZ, P1 ;  /* 0x000000ff4c4c7207 */ /* 0x000fe20000800000 */
[----:B------:R-:W-:Y:S10]  /*68f0*/  @P2 BRA `(.L_x_95) ;  /* 0xffffffdc00702947 */ /* 0x000ff4000383ffff */
[----:B------:R-:W-:Y:S05]  /*6900*/  EXIT ;  /* 0x000000000000794d */ /* 0x000fea0003800000 */
.L_x_19:
[----:B--2---:R2:W1:Y:S02]  /*6910*/  SYNCS.PHASECHK.TRANS64.TRYWAIT P0, [R3+URZ+0xe0], R2 ;  /* 0x0000e002030075a7 */ /* 0x00446400080011ff */
[----:B-1----:R-:W-:Y:S05]  /*6920*/  @!P0 NANOSLEEP.SYNCS 0x989680 ;  /* 0x009896800000895d */ /* 0x002fea0003900000 */
[----:B------:R-:W1:Y:S02]  /*6930*/  @!P0 SYNCS.PHASECHK.TRANS64 P0, [R3+URZ+0xe0], R2 ;  /* 0x0000e002030085a7 */ /* 0x000e6400080010ff */
[----:B-1----:R-:W-:Y:S05]  /*6940*/  @!P0 BRA `(.L_x_19) ;  /* 0xfffffffc00f08947 */ /* 0x002fea000383ffff */
[----:B------:R-:W-:Y:S05]  /*6950*/  BRA `(.L_x_96) ;  /* 0xffffffac00107947 */ /* 0x000fea000383ffff */
.L_x_22:
[----:B-1----:R-:W-:-:S07]  /*6960*/  MOV R2, UR33 ;  /* 0x0000002100027c02 */ /* 0x002fce0008000f00 */
.L_x_97:
[----:B-1----:R1:W2:Y:S02]  /*6970*/  SYNCS.PHASECHK.TRANS64.TRYWAIT P0, [R2+URZ+0x28], R5 ;  /* 0x00002805020075a7 */ /* 0x0022a400080011ff */
[----:B--2---:R-:W-:Y:S05]  /*6980*/  @!P0 NANOSLEEP.SYNCS 0x989680 ;  /* 0x009896800000895d */ /* 0x004fea0003900000 */
[----:B------:R-:W2:Y:S02]  /*6990*/  @!P0 SYNCS.PHASECHK.TRANS64 P0, [R2+URZ+0x28], R5 ;  /* 0x00002805020085a7 */ /* 0x000ea400080010ff */
[----:B--2---:R-:W-:Y:S05]  /*69a0*/  @!P0 BRA `(.L_x_97) ;  /* 0xfffffffc00f08947 */ /* 0x004fea000383ffff */
[----:B------:R-:W-:Y:S05]  /*69b0*/  BRA `(.L_x_21) ;  /* 0xffffffac00607947 */ /* 0x000fea000383ffff */
.L_x_28:
[----:B-1----:R-:W-:-:S07]  /*69c0*/  MOV R2, UR17 ;  /* 0x0000001100027c02 */ /* 0x002fce0008000f00 */
.L_x_98:
[----:B-1----:R1:W2:Y:S02]  /*69d0*/  SYNCS.PHASECHK.TRANS64.TRYWAIT P0, [R2+URZ+0x28], R5 ;  /* 0x00002805020075a7 */ /* 0x0022a400080011ff */
[----:B--2---:R-:W-:Y:S05]  /*69e0*/  @!P0 NANOSLEEP.SYNCS 0x989680 ;  /* 0x009896800000895d */ /* 0x004fea0003900000 */
[----:B------:R-:W2:Y:S02]  /*69f0*/  @!P0 SYNCS.PHASECHK.TRANS64 P0, [R2+URZ+0x28], R5 ;  /* 0x00002805020085a7 */ /* 0x000ea400080010ff */
[----:B--2---:R-:W-:Y:S05]  /*6a00*/  @!P0 BRA `(.L_x_98) ;  /* 0xfffffffc00f08947 */ /* 0x004fea000383ffff */
[----:B------:R-:W-:Y:S05]  /*6a10*/  BRA `(.L_x_27) ;  /* 0xffffffb000087947 */ /* 0x000fea000383ffff */
.L_x_32:
[----:B-1----:R1:W2:Y:S02]  /*6a20*/  SYNCS.PHASECHK.TRANS64.TRYWAIT P0, [R2+URZ+0x70], R3 ;  /* 0x00007003020075a7 */ /* 0x0022a400080011ff */
[----:B--2---:R-:W-:Y:S05]  /*6a30*/  @!P0 NANOSLEEP.SYNCS 0x989680 ;  /* 0x009896800000895d */ /* 0x004fea0003900000 */
[----:B------:R-:W2:Y:S02]  /*6a40*/  @!P0 SYNCS.PHASECHK.TRANS64 P0, [R2+URZ+0x70], R3 ;  /* 0x00007003020085a7 */ /* 0x000ea400080010ff */
[----:B--2---:R-:W-:Y:S05]  /*6a50*/  @!P0 BRA `(.L_x_32) ;  /* 0xfffffffc00f08947 */ /* 0x004fea000383ffff */
[----:B------:R-:W-:Y:S05]  /*6a60*/  BRA `(.L_x_99) ;  /* 0xffffffb000987947 */ /* 0x000fea000383ffff */
.L_x_36:
[----:B----4-:R-:W-:-:S07]  /*6a70*/  MOV R0, UR5 ;  /* 0x0000000500007c02 */ /* 0x010fce0008000f00 */
.L_x_100:
[----:B-1----:R1:W2:Y:S02]  /*6a80*/  SYNCS.PHASECHK.TRANS64.TRYWAIT P0, [R0+URZ], R3 ;  /* 0x00000003000075a7 */ /* 0x0022a400080011ff */
[----:B--2---:R-:W-:Y:S05]  /*6a90*/  @!P0 NANOSLEEP.SYNCS 0x989680 ;  /* 0x009896800000895d */ /* 0x004fea0003900000 */
[----:B------:R-:W2:Y:S02]  /*6aa0*/  @!P0 SYNCS.PHASECHK.TRANS64 P0, [R0+URZ], R3 ;  /* 0x00000003000085a7 */ /* 0x000ea400080010ff */
[----:B--2---:R-:W-:Y:S05]  /*6ab0*/  @!P0 BRA `(.L_x_100) ;  /* 0xfffffffc00f08947 */ /* 0x004fea000383ffff */
[----:B------:R-:W-:Y:S05]  /*6ac0*/  BRA `(.L_x_101) ;  /* 0xffffffb800087947 */ /* 0x000fea000383ffff */
.L_x_37:
[----:B----4-:R-:W-:-:S07]  /*6ad0*/  MOV R0, UR5 ;  /* 0x0000000500007c02 */ /* 0x010fce0008000f00 */
.L_x_102:
[----:B-1----:R1:W2:Y:S02]  /*6ae0*/  SYNCS.PHASECHK.TRANS64.TRYWAIT P0, [R0+URZ], R3 ;  /* 0x00000003000075a7 */ /* 0x0022a400080011ff */
[----:B--2---:R-:W-:Y:S05]  /*6af0*/  @!P0 NANOSLEEP.SYNCS 0x989680 ;  /* 0x009896800000895d */ /* 0x004fea0003900000 */
[----:B------:R-:W2:Y:S02]  /*6b00*/  @!P0 SYNCS.PHASECHK.TRANS64 P0, [R0+URZ], R3 ;  /* 0x00000003000085a7 */ /* 0x000ea400080010ff */
[----:B--2---:R-:W-:Y:S05]  /*6b10*/  @!P0 BRA `(.L_x_102) ;  /* 0xfffffffc00f08947 */ /* 0x004fea000383ffff */
[----:B------:R-:W-:Y:S05]  /*6b20*/  BRA `(.L_x_103) ;  /* 0xffffffb800147947 */ /* 0x000fea000383ffff */
.L_x_38:
[----:B----4-:R-:W-:-:S07]  /*6b30*/  MOV R0, UR5 ;  /* 0x0000000500007c02 */ /* 0x010fce0008000f00 */
.L_x_104:
[----:B-1----:R1:W2:Y:S02]  /*6b40*/  SYNCS.PHASECHK.TRANS64.TRYWAIT P0, [R0+URZ], R3 ;  /* 0x00000003000075a7 */ /* 0x0022a400080011ff */
[----:B--2---:R-:W-:Y:S05]  /*6b50*/  @!P0 NANOSLEEP.SYNCS 0x989680 ;  /* 0x009896800000895d */ /* 0x004fea0003900000 */
[----:B------:R-:W2:Y:S02]  /*6b60*/  @!P0 SYNCS.PHASECHK.TRANS64 P0, [R0+URZ], R3 ;  /* 0x00000003000085a7 */ /* 0x000ea400080010ff */
[----:B--2---:R-:W-:Y:S05]  /*6b70*/  @!P0 BRA `(.L_x_104) ;  /* 0xfffffffc00f08947 */ /* 0x004fea000383ffff */
[----:B------:R-:W-:Y:S05]  /*6b80*/  BRA `(.L_x_105) ;  /* 0xffffffb800207947 */ /* 0x000fea000383ffff */
.L_x_39:
[----:B----4-:R-:W-:-:S07]  /*6b90*/  MOV R0, UR5 ;  /* 0x0000000500007c02 */ /* 0x010fce0008000f00 */
.L_x_106:
[----:B-1----:R1:W2:Y:S02]  /*6ba0*/  SYNCS.PHASECHK.TRANS64.TRYWAIT P0, [R0+URZ], R3 ;  /* 0x00000003000075a7 */ /* 0x0022a400080011ff */
[----:B--2---:R-:W-:Y:S05]  /*6bb0*/  @!P0 NANOSLEEP.SYNCS 0x989680 ;  /* 0x009896800000895d */ /* 0x004fea0003900000 */
[----:B------:R-:W2:Y:S02]  /*6bc0*/  @!P0 SYNCS.PHASECHK.TRANS64 P0, [R0+URZ], R3 ;  /* 0x00000003000085a7 */ /* 0x000ea400080010ff */
[----:B--2---:R-:W-:Y:S05]  /*6bd0*/  @!P0 BRA `(.L_x_106) ;  /* 0xfffffffc00f08947 */ /* 0x004fea000383ffff */
[----:B------:R-:W-:Y:S05]  /*6be0*/  BRA `(.L_x_107) ;  /* 0xffffffb8002c7947 */ /* 0x000fea000383ffff */
.L_x_42:
[----:B-1----:R1:W2:Y:S02]  /*6bf0*/  SYNCS.PHASECHK.TRANS64.TRYWAIT P0, [R0+URZ+0xd0], R5 ;  /* 0x0000d005000075a7 */ /* 0x0022a400080011ff */
[----:B--2---:R-:W-:Y:S05]  /*6c00*/  @!P0 NANOSLEEP.SYNCS 0x989680 ;  /* 0x009896800000895d */ /* 0x004fea0003900000 */
[----:B------:R-:W2:Y:S02]  /*6c10*/  @!P0 SYNCS.PHASECHK.TRANS64 P0, [R0+URZ+0xd0], R5 ;  /* 0x0000d005000085a7 */ /* 0x000ea400080010ff */
[----:B--2---:R-:W-:Y:S05]  /*6c20*/  @!P0 BRA `(.L_x_42) ;  /* 0xfffffffc00f08947 */ /* 0x004fea000383ffff */
[----:B------:R-:W-:Y:S05]  /*6c30*/  BRA `(.L_x_108) ;  /* 0xffffffb800887947 */ /* 0x000fea000383ffff */
.L_x_43:
[----:B------:R-:W-:-:S07]  /*6c40*/  MOV R0, UR5 ;  /* 0x0000000500007c02 */ /* 0x000fce0008000f00 */
.L_x_109:
[----:B-1----:R1:W2:Y:S02]  /*6c50*/  SYNCS.PHASECHK.TRANS64.TRYWAIT P0, [R0+URZ+0x80], R5 ;  /* 0x00008005000075a7 */ /* 0x0022a400080011ff */
[----:B--2---:R-:W-:Y:S05]  /*6c60*/  @!P0 NANOSLEEP.SYNCS 0x989680 ;  /* 0x009896800000895d */ /* 0x004fea0003900000 */
[----:B------:R-:W2:Y:S02]  /*6c70*/  @!P0 SYNCS.PHASECHK.TRANS64 P0, [R0+URZ+0x80], R5 ;  /* 0x00008005000085a7 */ /* 0x000ea400080010ff */
[----:B--2---:R-:W-:Y:S05]  /*6c80*/  @!P0 BRA `(.L_x_109) ;  /* 0xfffffffc00f08947 */ /* 0x004fea000383ffff */
[----:B------:R-:W-:Y:S05]  /*6c90*/  BRA `(.L_x_110) ;  /* 0xffffffb800987947 */ /* 0x000fea000383ffff */
.L_x_44:
[----:B-1----:R1:W2:Y:S02]  /*6ca0*/  SYNCS.PHASECHK.TRANS64.TRYWAIT P1, [R0+URZ+0x70], R5 ;  /* 0x00007005000075a7 */ /* 0x0022a400080211ff */
[----:B--2---:R-:W-:Y:S05]  /*6cb0*/  @!P1 NANOSLEEP.SYNCS 0x989680 ;  /* 0x009896800000995d */ /* 0x004fea0003900000 */
[----:B------:R-:W2:Y:S02]  /*6cc0*/  @!P1 SYNCS.PHASECHK.TRANS64 P1, [R0+URZ+0x70], R5 ;  /* 0x00007005000095a7 */ /* 0x000ea400080210ff */
[----:B--2---:R-:W-:Y:S05]  /*6cd0*/  @!P1 BRA `(.L_x_44) ;  /* 0xfffffffc00f09947 */ /* 0x004fea000383ffff */
[----:B------:R-:W-:Y:S05]  /*6ce0*/  BRA `(.L_x_111) ;  /* 0xffffffb800c87947 */ /* 0x000fea000383ffff */
.L_x_47:
[----:B------:R-:W-:-:S07]  /*6cf0*/  MOV R0, UR5 ;  /* 0x0000000500007c02 */ /* 0x000fce0008000f00 */
.L_x_112:
[----:B-1----:R1:W2:Y:S02]  /*6d00*/  SYNCS.PHASECHK.TRANS64.TRYWAIT P0, [R0+URZ+0x80], R3 ;  /* 0x00008003000075a7 */ /* 0x0022a400080011ff */
[----:B--2---:R-:W-:Y:S05]  /*6d10*/  @!P0 NANOSLEEP.SYNCS 0x989680 ;  /* 0x009896800000895d */ /* 0x004fea0003900000 */
[----:B------:R-:W2:Y:S02]  /*6d20*/  @!P0 SYNCS.PHASECHK.TRANS64 P0, [R0+URZ+0x80], R3 ;  /* 0x00008003000085a7 */ /* 0x000ea400080010ff */
[----:B--2---:R-:W-:Y:S05]  /*6d30*/  @!P0 BRA `(.L_x_112) ;  /* 0xfffffffc00f08947 */ /* 0x004fea000383ffff */
[----:B------:R-:W-:Y:S05]  /*6d40*/  BRA `(.L_x_46) ;  /* 0xffffffbc001c7947 */ /* 0x000fea000383ffff */
.L_x_54:
[----:B-1----:R1:W2:Y:S02]  /*6d50*/  SYNCS.PHASECHK.TRANS64.TRYWAIT P1, [R0+URZ+0x70], R5 ;  /* 0x00007005000075a7 */ /* 0x0022a400080211ff */
[----:B--2---:R-:W-:Y:S05]  /*6d60*/  @!P1 NANOSLEEP.SYNCS 0x989680 ;  /* 0x009896800000995d */ /* 0x004fea0003900000 */
[----:B------:R-:W2:Y:S02]  /*6d70*/  @!P1 SYNCS.PHASECHK.TRANS64 P1, [R0+URZ+0x70], R5 ;  /* 0x00007005000095a7 */ /* 0x000ea400080210ff */
[----:B--2---:R-:W-:Y:S05]  /*6d80*/  @!P1 BRA `(.L_x_54) ;  /* 0xfffffffc00f09947 */ /* 0x004fea000383ffff */
[----:B------:R-:W-:Y:S05]  /*6d90*/  BRA `(.L_x_113) ;  /* 0xffffffc0007c7947 */ /* 0x000fea000383ffff */
.L_x_55:
[----:B------:R-:W-:-:S07]  /*6da0*/  MOV R3, UR8 ;  /* 0x0000000800037c02 */ /* 0x000fce0008000f00 */
.L_x_114:
[----:B-1----:R1:W2:Y:S02]  /*6db0*/  SYNCS.PHASECHK.TRANS64.TRYWAIT P0, [R3+URZ+0xb0], R0 ;  /* 0x0000b000030075a7 */ /* 0x0022a400080011ff */
[----:B--2---:R-:W-:Y:S05]  /*6dc0*/  @!P0 NANOSLEEP.SYNCS 0x989680 ;  /* 0x009896800000895d */ /* 0x004fea0003900000 */
[----:B------:R-:W2:Y:S02]  /*6dd0*/  @!P0 SYNCS.PHASECHK.TRANS64 P0, [R3+URZ+0xb0], R0 ;  /* 0x0000b000030085a7 */ /* 0x000ea400080010ff */
[----:B--2---:R-:W-:Y:S05]  /*6de0*/  @!P0 BRA `(.L_x_114) ;  /* 0xfffffffc00f08947 */ /* 0x004fea000383ffff */
[----:B------:R-:W-:Y:S05]  /*6df0*/  BRA `(.L_x_115) ;  /* 0xffffffc000b47947 */ /* 0x000fea000383ffff */
.L_x_58:
[----:B------:R-:W-:Y:S07]  /*6e00*/  MOV R0, UR7 ;  /* 0x0000000700007c02 */ /* 0x000fee0008000f00 */
.L_x_116:
[----:B-1----:R1:W2:Y:S02]  /*6e10*/  SYNCS.PHASECHK.TRANS64.TRYWAIT P0, [R0+URZ], R3 ;  /* 0x00000003000075a7 */ /* 0x0022a400080011ff */
[----:B--2---:R-:W-:Y:S05]  /*6e20*/  @!P0 NANOSLEEP.SYNCS 0x989680 ;  /* 0x009896800000895d */ /* 0x004fea0003900000 */
[----:B------:R-:W2:Y:S02]  /*6e30*/  @!P0 SYNCS.PHASECHK.TRANS64 P0, [R0+URZ], R3 ;  /* 0x00000003000085a7 */ /* 0x000ea400080010ff */
[----:B--2---:R-:W-:Y:S05]  /*6e40*/  @!P0 BRA `(.L_x_116) ;  /* 0xfffffffc00f08947 */ /* 0x004fea000383ffff */
[----:B------:R-:W-:Y:S05]  /*6e50*/  BRA `(.L_x_57) ;  /* 0xffffffc000d07947 */ /* 0x000fea000383ffff */
.L_x_61:
[----:B------:R-:W-:-:S07]  /*6e60*/  MOV R0, UR5 ;  /* 0x0000000500007c02 */ /* 0x000fce0008000f00 */
.L_x_117:
[----:B--2---:R2:W3:Y:S02]  /*6e70*/  SYNCS.PHASECHK.TRANS64.TRYWAIT P0, [R0+URZ], R3 ;  /* 0x00000003000075a7 */ /* 0x0044e400080011ff */
[----:B---3--:R-:W-:Y:S05]  /*6e80*/  @!P0 NANOSLEEP.SYNCS 0x989680 ;  /* 0x009896800000895d */ /* 0x008fea0003900000 */
[----:B------:R-:W3:Y:S02]  /*6e90*/  @!P0 SYNCS.PHASECHK.TRANS64 P0, [R0+URZ], R3 ;  /* 0x00000003000085a7 */ /* 0x000ee400080010ff */
[----:B---3--:R-:W-:Y:S05]  /*6ea0*/  @!P0 BRA `(.L_x_117) ;  /* 0xfffffffc00f08947 */ /* 0x008fea000383ffff */
[----:B------:R-:W-:Y:S05]  /*6eb0*/  BRA `(.L_x_118) ;  /* 0xffffffc400847947 */ /* 0x000fea000383ffff */
.L_x_62:
[----:B------:R-:W-:-:S07]  /*6ec0*/  MOV R0, UR5 ;  /* 0x0000000500007c02 */ /* 0x000fce0008000f00 */
.L_x_119:
[----:B-1----:R1:W2:Y:S02]  /*6ed0*/  SYNCS.PHASECHK.TRANS64.TRYWAIT P0, [R0+URZ], R3 ;  /* 0x00000003000075a7 */ /* 0x0022a400080011ff */
[----:B--2---:R-:W-:Y:S05]  /*6ee0*/  @!P0 NANOSLEEP.SYNCS 0x989680 ;  /* 0x009896800000895d */ /* 0x004fea0003900000 */
[----:B------:R-:W2:Y:S02]  /*6ef0*/  @!P0 SYNCS.PHASECHK.TRANS64 P0, [R0+URZ], R3 ;  /* 0x00000003000085a7 */ /* 0x000ea400080010ff */
[----:B--2---:R-:W-:Y:S05]  /*6f00*/  @!P0 BRA `(.L_x_119) ;  /* 0xfffffffc00f08947 */ /* 0x004fea000383ffff */
[----:B------:R-:W-:Y:S05]  /*6f10*/  BRA `(.L_x_120) ;  /* 0xffffffc400907947 */ /* 0x000fea000383ffff */
.L_x_63:
[----:B------:R-:W-:-:S07]  /*6f20*/  MOV R0, UR5 ;  /* 0x0000000500007c02 */ /* 0x000fce0008000f00 */
.L_x_121:
[----:B-1----:R1:W2:Y:S02]  /*6f30*/  SYNCS.PHASECHK.TRANS64.TRYWAIT P0, [R0+URZ], R3 ;  /* 0x00000003000075a7 */ /* 0x0022a400080011ff */
[----:B--2---:R-:W-:Y:S05]  /*6f40*/  @!P0 NANOSLEEP.SYNCS 0x989680 ;  /* 0x009896800000895d */ /* 0x004fea0003900000 */
[----:B------:R-:W2:Y:S02]  /*6f50*/  @!P0 SYNCS.PHASECHK.TRANS64 P0, [R0+URZ], R3 ;  /* 0x00000003000085a7 */ /* 0x000ea400080010ff */
[----:B--2---:R-:W-:Y:S05]  /*6f60*/  @!P0 BRA `(.L_x_121) ;  /* 0xfffffffc00f08947 */ /* 0x004fea000383ffff */
[----:B------:R-:W-:Y:S05]  /*6f70*/  BRA `(.L_x_122) ;  /* 0xffffffc4009c7947 */ /* 0x000fea000383ffff */
.L_x_64:
[----:B------:R-:W-:-:S07]  /*6f80*/  MOV R0, UR7 ;  /* 0x0000000700007c02 */ /* 0x000fce0008000f00 */
.L_x_123:
[----:B-1----:R1:W2:Y:S02]  /*6f90*/  SYNCS.PHASECHK.TRANS64.TRYWAIT P0, [R0+URZ], R3 ;  /* 0x00000003000075a7 */ /* 0x0022a400080011ff */
[----:B--2---:R-:W-:Y:S05]  /*6fa0*/  @!P0 NANOSLEEP.SYNCS 0x989680 ;  /* 0x009896800000895d */ /* 0x004fea0003900000 */
[----:B------:R-:W2:Y:S02]  /*6fb0*/  @!P0 SYNCS.PHASECHK.TRANS64 P0, [R0+URZ], R3 ;  /* 0x00000003000085a7 */ /* 0x000ea400080010ff */
[----:B--2---:R-:W-:Y:S05]  /*6fc0*/  @!P0 BRA `(.L_x_123) ;  /* 0xfffffffc00f08947 */ /* 0x004fea000383ffff */
[----:B------:R-:W-:Y:S05]  /*6fd0*/  BRA `(.L_x_124) ;  /* 0xffffffc400a87947 */ /* 0x000fea000383ffff */
.L_x_69:
[----:B---3--:R3:W1:Y:S02]  /*6fe0*/  SYNCS.PHASECHK.TRANS64.TRYWAIT P0, [R0+URZ+0x70], R3 ;  /* 0x00007003000075a7 */ /* 0x00866400080011ff */
[----:B-1----:R-:W-:Y:S05]  /*6ff0*/  @!P0 NANOSLEEP.SYNCS 0x989680 ;  /* 0x009896800000895d */ /* 0x002fea0003900000 */
[----:B------:R-:W1:Y:S02]  /*7000*/  @!P0 SYNCS.PHASECHK.TRANS64 P0, [R0+URZ+0x70], R3 ;  /* 0x00007003000085a7 */ /* 0x000e6400080010ff */
[----:B-1----:R-:W-:Y:S05]  /*7010*/  @!P0 BRA `(.L_x_69) ;  /* 0xfffffffc00f08947 */ /* 0x002fea000383ffff */
[----:B------:R-:W-:Y:S05]  /*7020*/  BRA `(.L_x_125) ;  /* 0xffffffc800a47947 */ /* 0x000fea000383ffff */
.L_x_72:
[----:B------:R-:W-:Y:S07]  /*7030*/  MOV R0, UR6 ;  /* 0x0000000600007c02 */ /* 0x000fee0008000f00 */
.L_x_126:
[----:B-1----:R1:W3:Y:S02]  /*7040*/  SYNCS.PHASECHK.TRANS64.TRYWAIT P0, [R0+URZ+0x68], R3 ;  /* 0x00006803000075a7 */ /* 0x0022e400080011ff */
[----:B---3--:R-:W-:Y:S05]  /*7050*/  @!P0 NANOSLEEP.SYNCS 0x989680 ;  /* 0x009896800000895d */ /* 0x008fea0003900000 */
[----:B------:R-:W3:Y:S02]  /*7060*/  @!P0 SYNCS.PHASECHK.TRANS64 P0, [R0+URZ+0x68], R3 ;  /* 0x00006803000085a7 */ /* 0x000ee400080010ff */
[----:B---3--:R-:W-:Y:S05]  /*7070*/  @!P0 BRA `(.L_x_126) ;  /* 0xfffffffc00f08947 */ /* 0x008fea000383ffff */
[----:B------:R-:W-:Y:S05]  /*7080*/  BRA `(.L_x_71) ;  /* 0xffffffcc00907947 */ /* 0x000fea000383ffff */
.L_x_75:
[----:B------:R-:W-:Y:S07]  /*7090*/  MOV R3, UR6 ;  /* 0x0000000600037c02 */ /* 0x000fee0008000f00 */
.L_x_127:
[----:B-1----:R1:W2:Y:S02]  /*70a0*/  SYNCS.PHASECHK.TRANS64.TRYWAIT P2, [R3+URZ+0x58], R26 ;  /* 0x0000581a030075a7 */ /* 0x0022a400080411ff */
[----:B--2---:R-:W-:Y:S05]  /*70b0*/  @!P2 NANOSLEEP.SYNCS 0x989680 ;  /* 0x009896800000a95d */ /* 0x004fea0003900000 */
[----:B------:R-:W2:Y:S02]  /*70c0*/  @!P2 SYNCS.PHASECHK.TRANS64 P2, [R3+URZ+0x58], R26 ;  /* 0x0000581a0300a5a7 */ /* 0x000ea400080410ff */
[----:B--2---:R-:W-:Y:S05]  /*70d0*/  @!P2 BRA `(.L_x_127) ;  /* 0xfffffffc00f0a947 */ /* 0x004fea000383ffff */
[----:B------:R-:W-:Y:S05]  /*70e0*/  BRA `(.L_x_128) ;  /* 0xffffffd000247947 */ /* 0x000fea000383ffff */
.L_x_78:
[----:B--2---:R2:W4:Y:S02]  /*70f0*/  SYNCS.PHASECHK.TRANS64.TRYWAIT P0, [R0+URZ+0x70], R3 ;  /* 0x00007003000075a7 */ /* 0x00452400080011ff */
[----:B----4-:R-:W-:Y:S05]  /*7100*/  @!P0 NANOSLEEP.SYNCS 0x989680 ;  /* 0x009896800000895d */ /* 0x010fea0003900000 */
[----:B------:R-:W4:Y:S02]  /*7110*/  @!P0 SYNCS.PHASECHK.TRANS64 P0, [R0+URZ+0x70], R3 ;  /* 0x00007003000085a7 */ /* 0x000f2400080010ff */
[----:B----4-:R-:W-:Y:S05]  /*7120*/  @!P0 BRA `(.L_x_78) ;  /* 0xfffffffc00f08947 */ /* 0x010fea000383ffff */
[----:B------:R-:W-:Y:S05]  /*7130*/  BRA `(.L_x_129) ;  /* 0xffffffd400747947 */ /* 0x000fea000383ffff */
.L_x_89:
[----:B-1----:R-:W-:Y:S04]  /*7140*/  MOV R0, UR43 ;  /* 0x0000002b00007c02 */ /* 0x002fe80008000f00 */
[----:B------:R1:W2:Y:S03]  /*7150*/  SYNCS.PHASECHK.TRANS64.TRYWAIT P1, [R0+URZ+0x50], R3 ;  /* 0x00005003000075a7 */ /* 0x0002a600080211ff */
[----:B--2---:R-:W-:Y:S05]  /*7160*/  @!P1 NANOSLEEP.SYNCS 0x989680 ;  /* 0x009896800000995d */ /* 0x004fea0003900000 */
[----:B------:R-:W2:Y:S02]  /*7170*/  @!P1 SYNCS.PHASECHK.TRANS64 P1, [R0+URZ+0x50], R3 ;  /* 0x00005003000095a7 */ /* 0x000ea400080210ff */
[----:B--2---:R-:W-:Y:S05]  /*7180*/  @!P1 BRA `(.L_x_89) ;  /* 0xfffffffc00ec9947 */ /* 0x004fea000383ffff */
[----:B------:R-:W-:Y:S05]  /*7190*/  BRA `(.L_x_88) ;  /* 0xffffffe000707947 */ /* 0x000fea000383ffff */
.L_x_91:
[----:B------:R1:W1:Y:S02]  /*71a0*/  SYNCS.PHASECHK.TRANS64.TRYWAIT P1, [R156+URZ+0x90], R5 ;  /* 0x000090059c0075a7 */ /* 0x00026400080211ff */
[----:B-1----:R-:W-:Y:S05]  /*71b0*/  @!P1 NANOSLEEP.SYNCS 0x989680 ;  /* 0x009896800000995d */ /* 0x002fea0003900000 */
[----:B------:R-:W1:Y:S02]  /*71c0*/  @!P1 SYNCS.PHASECHK.TRANS64 P1, [R156+URZ+0x90], R5 ;  /* 0x000090059c0095a7 */ /* 0x000e6400080210ff */
[----:B-1----:R-:W-:Y:S05]  /*71d0*/  @!P1 BRA `(.L_x_91) ;  /* 0xfffffffc00f09947 */ /* 0x002fea000383ffff */
[----:B------:R-:W-:Y:S05]  /*71e0*/  BRA `(.L_x_90) ;  /* 0xffffffe000b47947 */ /* 0x000fea000383ffff */
        .weak           $__internal_0_$__cuda_sm10x_tcgen05_guardrail_trap_col_being_dealloced_not_returned_by_alloc
        .type           $__internal_0_$__cuda_sm10x_tcgen05_guardrail_trap_col_being_dealloced_not_returned_by_alloc,@function
        .size           $__internal_0_$__cuda_sm10x_tcgen05_guardrail_trap_col_being_dealloced_not_returned_by_alloc,($__internal_1_$__cuda_sm10x_tcgen05_guardrail_trap_phase_invalid_during_alloc - $__internal_0_$__cuda_sm10x_tcgen05_guardrail_trap_col_being_dealloced_not_returned_by_alloc)
$__internal_0_$__cuda_sm10x_tcgen05_guardrail_trap_col_being_dealloced_not_returned_by_alloc:
[----:B------:R-:W-:Y:S05]  /*71f0*/  BPT.TRAP 0x1 ;  /* 0x000000040000795c */ /* 0x000fea0000300000 */
[----:B------:R-:W-:-:S04]  /*7200*/  HFMA2 R3, -RZ, RZ, 0, 0 ;  /* 0x00000000ff037431 */ /* 0x000fc800000001ff */
[----:B------:R-:W-:Y:S05]  /*7210*/  RET.REL.NODEC R2 `(_ZN7cutlass13device_kernelINS_4gemm6kernel13GemmUniversalIN4cute5tupleIJiiiiEEENS1_10collective13CollectiveMmaINS1_35MainloopSm100TmaUmmaWarpSpecializedILi5ELi2ELi4ENS5_IJNS4_1CILi1EEESB_SB_EEEEENS5_IJNSA_ILi128EEENSA_ILi64EEESF_EEENS_12float_e5m2_tENS5_IJlSB_lEEESH_SI_NS4_8TiledMMAINS4_8MMA_AtomIJNS4_10MMA_TraitsINS4_19SM100_MMA_F8F6F4_SSEJSH_SH_fSE_SF_NS4_17integral_constantINS4_4UMMA5MajorELSP_0EEESQ_NSN_INSO_7ScaleInELSR_0EEESS_EEEEEENS4_6LayoutISC_NS5_IJNSA_ILi0EEESW_SW_EEEEENS5_IJNS4_10UnderscoreESZ_SZ_EEEEENS4_13SM90_TMA_LOADENS4_14ComposedLayoutINS4_7SwizzleILi2ELi4ELi3EEENS4_18smem_ptr_flag_bitsILi8EEENSV_INS5_IJNSA_ILi8EEESF_EEENS5_IJSF_SB_EEEEEEEvNS4_8identityES12_S1C_vS1D_EENS_8epilogue10collective18CollectiveEpilogueINS1F_23Sm100TmaWarpSpecializedILi1ELi1ELi64ELb0ELb0EEEJSG_NS5_IJNSV_ISE_SB_EENSV_ISF_SB_EEEEESH_SI_SH_SI_NS1F_6fusion15FusionCallbacksIS1J_NS1N_17LinearCombinationISH_fSH_fLNS_15FloatRoundStyleE2EEESG_S1M_JEEENS4_5SM1004TMEM4LOAD26SM100_TMEM_LOAD_32dp32b64xES12_S1C_NS4_39AutoVectorizingCopyWithAssumedAlignmentILi128EEENS4_14SM90_TMA_STOREES1C_S1Y_S1Y_EEEvvEEEEvNT_6ParamsE) ;  /* 0xffffff8c02787950 */ /* 0x000fea0003c3ffff */
        .weak           $__internal_1_$__cuda_sm10x_tcgen05_guardrail_trap_phase_invalid_during_alloc
        .type           $__internal_1_$__cuda_sm10x_tcgen05_guardrail_trap_phase_invalid_during_alloc,@function
        .size           $__internal_1_$__cuda_sm10x_tcgen05_guardrail_trap_phase_invalid_during_alloc,($__internal_2_$__cuda_sm10x_tcgen05_guardrail_trap_unallocated_columns_being_dealloced - $__internal_1_$__cuda_sm10x_tcgen05_guardrail_trap_phase_invalid_during_alloc)
$__internal_1_$__cuda_sm10x_tcgen05_guardrail_trap_phase_invalid_during_alloc:
[----:B------:R-:W-:Y:S05]  /*7220*/  BPT.TRAP 0x1 ;  /* 0x000000040000795c */ /* 0x000fea0000300000 */
[----:B------:R-:W-:-:S04]  /*7230*/  MOV R3, 0x0 ;  /* 0x0000000000037802 */ /* 0x000fc80000000f00 */
[----:B------:R-:W-:Y:S05]  /*7240*/  RET.REL.NODEC R2 `(_ZN7cutlass13device_kernelINS_4gemm6kernel13GemmUniversalIN4cute5tupleIJiiiiEEENS1_10collective13CollectiveMmaINS1_35MainloopSm100TmaUmmaWarpSpecializedILi5ELi2ELi4ENS5_IJNS4_1CILi1EEESB_SB_EEEEENS5_IJNSA_ILi128EEENSA_ILi64EEESF_EEENS_12float_e5m2_tENS5_IJlSB_lEEESH_SI_NS4_8TiledMMAINS4_8MMA_AtomIJNS4_10MMA_TraitsINS4_19SM100_MMA_F8F6F4_SSEJSH_SH_fSE_SF_NS4_17integral_constantINS4_4UMMA5MajorELSP_0EEESQ_NSN_INSO_7ScaleInELSR_0EEESS_EEEEEENS4_6LayoutISC_NS5_IJNSA_ILi0EEESW_SW_EEEEENS5_IJNS4_10UnderscoreESZ_SZ_EEEEENS4_13SM90_TMA_LOADENS4_14ComposedLayoutINS4_7SwizzleILi2ELi4ELi3EEENS4_18smem_ptr_flag_bitsILi8EEENSV_INS5_IJNSA_ILi8EEESF_EEENS5_IJSF_SB_EEEEEEEvNS4_8identityES12_S1C_vS1D_EENS_8epilogue10collective18CollectiveEpilogueINS1F_23Sm100TmaWarpSpecializedILi1ELi1ELi64ELb0ELb0EEEJSG_NS5_IJNSV_ISE_SB_EENSV_ISF_SB_EEEEESH_SI_SH_SI_NS1F_6fusion15FusionCallbacksIS1J_NS1N_17LinearCombinationISH_fSH_fLNS_15FloatRoundStyleE2EEESG_S1M_JEEENS4_5SM1004TMEM4LOAD26SM100_TMEM_LOAD_32dp32b64xES12_S1C_NS4_39AutoVectorizingCopyWithAssumedAlignmentILi128EEENS4_14SM90_TMA_STOREES1C_S1Y_S1Y_EEEvvEEEEvNT_6ParamsE) ;  /* 0xffffff8c026c7950 */ /* 0x000fea0003c3ffff */
        .weak           $__internal_2_$__cuda_sm10x_tcgen05_guardrail_trap_unallocated_columns_being_dealloced
        .type           $__internal_2_$__cuda_sm10x_tcgen05_guardrail_trap_unallocated_columns_being_dealloced,@function
        .size           $__internal_2_$__cuda_sm10x_tcgen05_guardrail_trap_unallocated_columns_being_dealloced,(.L_x_131 - $__internal_2_$__cuda_sm10x_tcgen05_guardrail_trap_unallocated_columns_being_dealloced)
$__internal_2_$__cuda_sm10x_tcgen05_guardrail_trap_unallocated_columns_being_dealloced:
[----:B------:R-:W-:Y:S05]  /*7250*/  BPT.TRAP 0x1 ;  /* 0x000000040000795c */ /* 0x000fea0000300000 */
[----:B------:R-:W-:-:S04]  /*7260*/  HFMA2 R3, -RZ, RZ, 0, 0 ;  /* 0x00000000ff037431 */ /* 0x000fc800000001ff */
[----:B------:R-:W-:Y:S05]  /*7270*/  RET.REL.NODEC R2 `(_ZN7cutlass13device_kernelINS_4gemm6kernel13GemmUniversalIN4cute5tupleIJiiiiEEENS1_10collective13CollectiveMmaINS1_35MainloopSm100TmaUmmaWarpSpecializedILi5ELi2ELi4ENS5_IJNS4_1CILi1EEESB_SB_EEEEENS5_IJNSA_ILi128EEENSA_ILi64EEESF_EEENS_12float_e5m2_tENS5_IJlSB_lEEESH_SI_NS4_8TiledMMAINS4_8MMA_AtomIJNS4_10MMA_TraitsINS4_19SM100_MMA_F8F6F4_SSEJSH_SH_fSE_SF_NS4_17integral_constantINS4_4UMMA5MajorELSP_0EEESQ_NSN_INSO_7ScaleInELSR_0EEESS_EEEEEENS4_6LayoutISC_NS5_IJNSA_ILi0EEESW_SW_EEEEENS5_IJNS4_10UnderscoreESZ_SZ_EEEEENS4_13SM90_TMA_LOADENS4_14ComposedLayoutINS4_7SwizzleILi2ELi4ELi3EEENS4_18smem_ptr_flag_bitsILi8EEENSV_INS5_IJNSA_ILi8EEESF_EEENS5_IJSF_SB_EEEEEEEvNS4_8identityES12_S1C_vS1D_EENS_8epilogue10collective18CollectiveEpilogueINS1F_23Sm100TmaWarpSpecializedILi1ELi1ELi64ELb0ELb0EEEJSG_NS5_IJNSV_ISE_SB_EENSV_ISF_SB_EEEEESH_SI_SH_SI_NS1F_6fusion15FusionCallbacksIS1J_NS1N_17LinearCombinationISH_fSH_fLNS_15FloatRoundStyleE2EEESG_S1M_JEEENS4_5SM1004TMEM4LOAD26SM100_TMEM_LOAD_32dp32b64xES12_S1C_NS4_39AutoVectorizingCopyWithAssumedAlignmentILi128EEENS4_14SM90_TMA_STOREES1C_S1Y_S1Y_EEEvvEEEEvNT_6ParamsE) ;  /* 0xffffff8c02607950 */ /* 0x000fea0003c3ffff */
.L_x_130:
[----:B------:R-:W-:-:S00]  /*7280*/  BRA `(.L_x_130) ;  /* 0xfffffffc00fc7947 */ /* 0x000fc0000383ffff */
[----:B------:R-:W-:-:S00]  /*7290*/  NOP ;  /* 0x0000000000007918 */ /* 0x000fc00000000000 */
        /* <DEDUP_REMOVED lines=14> */
.L_x_131:


//--------------------- .nv.global.init           --------------------------
	.section	.nv.global.init,"aw",@progbits
.nv.global.init:
	.type		$str$27,@object
	.size		$str$27,($str$28 - $str$27)
$str$27:
        /*0000*/ 	.byte	0x28, 0x61, 0x64, 0x64, 0x72, 0x65, 0x73, 0x73, 0x20, 0x26, 0x20, 0x6d, 0x61, 0x73, 0x6b, 0x29
        /*0010*/ 	.byte	0x20, 0x3d, 0x3d, 0x20, 0x30, 0x00
	.type		$str$28,@object
	.size		$str$28,($str$26 - $str$28)
$str$28:
        /*0016*/ 	.byte	0x2f, 0x74, 0x6d, 0x70, 0x2f, 0x63, 0x75, 0x74, 0x6c, 0x61, 0x73, 0x73, 0x5f, 0x73, 0x77, 0x65
        /*0026*/ 	.byte	0x65, 0x70, 0x5f, 0x73, 0x72, 0x63, 0x2f, 0x69, 0x6e, 0x63, 0x6c, 0x75, 0x64, 0x65, 0x2f, 0x63
        /*0036*/ 	.byte	0x75, 0x74, 0x65, 0x2f, 0x70, 0x6f, 0x69, 0x6e, 0x74, 0x65, 0x72, 0x5f, 0x66, 0x6c, 0x61, 0x67
        /*0046*/ 	.byte	0x67, 0x65, 0x64, 0x2e, 0x68, 0x70, 0x70, 0x00
	.type		$str$26,@object
	.size		$str$26,($str$25 - $str$26)
$str$26:
        /*004e*/ 	.byte	0x2f, 0x74, 0x6d, 0x70, 0x2f, 0x63, 0x75, 0x74, 0x6c, 0x61, 0x73, 0x73, 0x5f, 0x73, 0x77, 0x65
        /*005e*/ 	.byte	0x65, 0x70, 0x5f, 0x73, 0x72, 0x63, 0x2f, 0x69, 0x6e, 0x63, 0x6c, 0x75, 0x64, 0x65, 0x2f, 0x63
        /*006e*/ 	.byte	0x75, 0x74, 0x65, 0x2f, 0x61, 0x74, 0x6f, 0x6d, 0x2f, 0x63, 0x6f, 0x70, 0x79, 0x5f, 0x74, 0x72
        /*007e*/ 	.byte	0x61, 0x69, 0x74, 0x73, 0x5f, 0x73, 0x6d, 0x31, 0x30, 0x30, 0x2e, 0x68, 0x70, 0x70, 0x00
	.type		$str$25,@object
	.size		$str$25,(__unnamed_1 - $str$25)
$str$25:
        /*008d*/ 	.byte	0x28, 0x28, 0x75, 0x69, 0x6e, 0x74, 0x33, 0x32, 0x5f, 0x74, 0x28, 0x74, 0x68, 0x72, 0x65, 0x61
        /*009d*/ 	.byte	0x64, 0x49, 0x64, 0x78, 0x2e, 0x78, 0x29, 0x20, 0x2f, 0x20, 0x33, 0x32, 0x29, 0x20, 0x25, 0x20
        /*00ad*/ 	.byte	0x34, 0x29, 0x20, 0x3d, 0x3d, 0x20, 0x28, 0x28, 0x28, 0x74, 0x6d, 0x65, 0x6d, 0x5f, 0x61, 0x64
        /*00bd*/ 	.byte	0x64, 0x72, 0x20, 0x3e, 0x3e, 0x20, 0x31, 0x36, 0x29, 0x20, 0x2f, 0x20, 0x33, 0x32, 0x29, 0x20
        /*00cd*/ 	.byte	0x25, 0x20, 0x34, 0x29, 0x00
	.type		__unnamed_1,@object
	.size		__unnamed_1,(__unnamed_2 - __unnamed_1)
__unnamed_1:
        /*00d2*/ 	.byte	0x61, 0x75, 0x74, 0x6f, 0x20, 0x63, 0x75, 0x74, 0x65, 0x3a, 0x3a, 0x61, 0x73, 0x5f, 0x70, 0x6f
        /* <DEDUP_REMOVED lines=24> */
        /*0262*/ 	.byte	0x43, 0x3c, 0x38, 0x31, 0x39, 0x32, 0x3e, 0x3e, 0x3e, 0x3e, 0x5d, 0x00
	.type		__unnamed_2,@object
	.size		__unnamed_2,(.L_2 - __unnamed_2)
__unnamed_2:
        /* <DEDUP_REMOVED lines=42> */
        /*050e*/ 	.byte	0x3e, 0x3e, 0x3e, 0x3e, 0x5d, 0x00
.L_2:


//--------------------- .nv.shared._ZN7cutlass13device_kernelINS_4gemm6kernel13GemmUniversalIN4cute5tupleIJiiiiEEENS1_10collective13CollectiveMmaINS1_35MainloopSm100TmaUmmaWarpSpecializedILi5ELi2ELi4ENS5_IJNS4_1CILi1EEESB_SB_EEEEENS5_IJNSA_ILi128EEENSA_ILi64EEESF_EEENS_12float_e5m2_tENS5_IJlSB_lEEESH_SI_NS4_8TiledMMAINS4_8MMA_AtomIJNS4_10MMA_TraitsINS4_19SM100_MMA_F8F6F4_SSEJSH_SH_fSE_SF_NS4_17integral_constantINS4_4UMMA5MajorELSP_0EEESQ_NSN_INSO_7ScaleInELSR_0EEESS_EEEEEENS4_6LayoutISC_NS5_IJNSA_ILi0EEESW_SW_EEEEENS5_IJNS4_10UnderscoreESZ_SZ_EEEEENS4_13SM90_TMA_LOADENS4_14ComposedLayoutINS4_7SwizzleILi2ELi4ELi3EEENS4_18smem_ptr_flag_bitsILi8EEENSV_INS5_IJNSA_ILi8EEESF_EEENS5_IJSF_SB_EEEEEEEvNS4_8identityES12_S1C_vS1D_EENS_8epilogue10collective18CollectiveEpilogueINS1F_23Sm100TmaWarpSpecializedILi1ELi1ELi64ELb0ELb0EEEJSG_NS5_IJNSV_ISE_SB_EENSV_ISF_SB_EEEEESH_SI_SH_SI_NS1F_6fusion15FusionCallbacksIS1J_NS1N_17LinearCombinationISH_fSH_fLNS_15FloatRoundStyleE2EEESG_S1M_JEEENS4_5SM1004TMEM4LOAD26SM100_TMEM_LOAD_32dp32b64xES12_S1C_NS4_39AutoVectorizingCopyWithAssumedAlignmentILi128EEENS4_14SM90_TMA_STOREES1C_S1Y_S1Y_EEEvvEEEEvNT_6ParamsE --------------------------
	.section	.nv.shared._ZN7cutlass13device_kernelINS_4gemm6kernel13GemmUniversalIN4cute5tupleIJiiiiEEENS1_10collective13CollectiveMmaINS1_35MainloopSm100TmaUmmaWarpSpecializedILi5ELi2ELi4ENS5_IJNS4_1CILi1EEESB_SB_EEEEENS5_IJNSA_ILi128EEENSA_ILi64EEESF_EEENS_12float_e5m2_tENS5_IJlSB_lEEESH_SI_NS4_8TiledMMAINS4_8MMA_AtomIJNS4_10MMA_TraitsINS4_19SM100_MMA_F8F6F4_SSEJSH_SH_fSE_SF_NS4_17integral_constantINS4_4UMMA5MajorELSP_0EEESQ_NSN_INSO_7ScaleInELSR_0EEESS_EEEEEENS4_6LayoutISC_NS5_IJNSA_ILi0EEESW_SW_EEEEENS5_IJNS4_10UnderscoreESZ_SZ_EEEEENS4_13SM90_TMA_LOADENS4_14ComposedLayoutINS4_7SwizzleILi2ELi4ELi3EEENS4_18smem_ptr_flag_bitsILi8EEENSV_INS5_IJNSA_ILi8EEESF_EEENS5_IJSF_SB_EEEEEEEvNS4_8identityES12_S1C_vS1D_EENS_8epilogue10collective18CollectiveEpilogueINS1F_23Sm100TmaWarpSpecializedILi1ELi1ELi64ELb0ELb0EEEJSG_NS5_IJNSV_ISE_SB_EENSV_ISF_SB_EEEEESH_SI_SH_SI_NS1F_6fusion15FusionCallbacksIS1J_NS1N_17LinearCombinationISH_fSH_fLNS_15FloatRoundStyleE2EEESG_S1M_JEEENS4_5SM1004TMEM4LOAD26SM100_TMEM_LOAD_32dp32b64xES12_S1C_NS4_39AutoVectorizingCopyWithAssumedAlignmentILi128EEENS4_14SM90_TMA_STOREES1C_S1Y_S1Y_EEEvvEEEEvNT_6ParamsE,"aw",@nobits
	.sectionflags	@""
	.align	16
	.zero		1024


//--------------------- .nv.shared.reserved.0     --------------------------
	.section	.nv.shared.reserved.0,"aw",@nobits
	.weak		__nv_reservedSMEM_offset_0_alias
	.size		__nv_reservedSMEM_offset_0_alias, 0, 64
	.other		__nv_reservedSMEM_offset_0_alias,@"STO_CUDA_RESERVED_SHARED STV_DEFAULT"
__nv_reservedSMEM_offset_0_alias:
	.zero		0
.nv.shared.reserved.0:
	.zero		64
	.weak		__nv_reservedSMEM_tcgen05_partition
	.type		__nv_reservedSMEM_tcgen05_partition,@object
	.size		__nv_reservedSMEM_tcgen05_partition,(.L_0 - __nv_reservedSMEM_tcgen05_partition)
__nv_reservedSMEM_tcgen05_partition:
	.zero		32
.L_0:


//--------------------- .nv.global                --------------------------
	.section	.nv.global,"aw",@nobits
.nv.global:
	.type		_ZN40_INTERNAL_10452166_4_k_cu_8eb9766f_328374cute1_E,@object
	.size		_ZN40_INTERNAL_10452166_4_k_cu_8eb9766f_328374cute1_E,(_ZN40_INTERNAL_10452166_4_k_cu_8eb9766f_328374cuda3std3__45__cpo6cbeginE - _ZN40_INTERNAL_10452166_4_k_cu_8eb9766f_328374cute1_E)
_ZN40_INTERNAL_10452166_4_k_cu_8eb9766f_328374cute1_E:
	.zero		1
	.type		_ZN40_INTERNAL_10452166_4_k_cu_8eb9766f_328374cuda3std3__45__cpo6cbeginE,@object
	.size		_ZN40_INTERNAL_10452166_4_k_cu_8eb9766f_328374cuda3std3__45__cpo6cbeginE,(_ZN40_INTERNAL_10452166_4_k_cu_8eb9766f_328374cuda3std3__48in_placeE - _ZN40_INTERNAL_10452166_4_k_cu_8eb9766f_328374cuda3std3__45__cpo6cbeginE)
_ZN40_INTERNAL_10452166_4_k_cu_8eb9766f_328374cuda3std3__45__cpo6cbeginE:
	.zero		1
	.type		_ZN40_INTERNAL_10452166_4_k_cu_8eb9766f_328374cuda3std3__48in_placeE,@object
	.size		_ZN40_INTERNAL_10452166_4_k_cu_8eb9766f_328374cuda3std3__48in_placeE,(_ZN40_INTERNAL_10452166_4_k_cu_8eb9766f_328374cuda3std6ranges3__45__cpo9iter_moveE - _ZN40_INTERNAL_10452166_4_k_cu_8eb9766f_328374cuda3std3__48in_placeE)
_ZN40_INTERNAL_10452166_4_k_cu_8eb9766f_328374cuda3std3__48in_placeE:
	.zero		1
	.type		_ZN40_INTERNAL_10452166_4_k_cu_8eb9766f_328374cuda3std6ranges3__45__cpo9iter_moveE,@object
	.size		_ZN40_INTERNAL_10452166_4_k_cu_8eb9766f_328374cuda3std6ranges3__45__cpo9iter_moveE,(_ZN40_INTERNAL_10452166_4_k_cu_8eb9766f_328374cuda3std3__45__cpo5beginE - _ZN40_INTERNAL_10452166_4_k_cu_8eb9766f_328374cuda3std6ranges3__45__cpo9iter_moveE)
_ZN40_INTERNAL_10452166_4_k_cu_8eb9766f_328374cuda3std6ranges3__45__cpo9iter_moveE:
	.zero		1
	.type		_ZN40_INTERNAL_10452166_4_k_cu_8eb9766f_328374cuda3std3__45__cpo5beginE,@object
	.size		_ZN40_INTERNAL_10452166_4_k_cu_8eb9766f_328374cuda3std3__45__cpo5beginE,(_ZN40_INTERNAL_10452166_4_k_cu_8eb9766f_328374cuda3std3__442_GLOBAL__N__10452166_4_k_cu_8eb9766f_328376ignoreE - _ZN40_INTERNAL_10452166_4_k_cu_8eb9766f_328374cuda3std3__45__cpo5beginE)
_ZN40_INTERNAL_10452166_4_k_cu_8eb9766f_328374cuda3std3__45__cpo5beginE:
	.zero		1
	.type		_ZN40_INTERNAL_10452166_4_k_cu_8eb9766f_328374cuda3std3__442_GLOBAL__N__10452166_4_k_cu_8eb9766f_328376ignoreE,@object
	.size		_ZN40_INTERNAL_10452166_4_k_cu_8eb9766f_328374cuda3std3__442_GLOBAL__N__10452166_4_k_cu_8eb9766f_328376ignoreE,(_ZN40_INTERNAL_10452166_4_k_cu_8eb9766f_328374cute7productE - _ZN40_INTERNAL_10452166_4_k_cu_8eb9766f_328374cuda3std3__442_GLOBAL__N__10452166_4_k_cu_8eb9766f_328376ignoreE)
_ZN40_INTERNAL_10452166_4_k_cu_8eb9766f_328374cuda3std3__442_GLOBAL__N__10452166_4_k_cu_8eb9766f_328376ignoreE:
	.zero		1
	.type		_ZN40_INTERNAL_10452166_4_k_cu_8eb9766f_328374cute7productE,@object
	.size		_ZN40_INTERNAL_10452166_4_k_cu_8eb9766f_328374cute7productE,(_ZN40_INTERNAL_10452166_4_k_cu_8eb9766f_328374cuda3std3__45__cpo3endE - _ZN40_INTERNAL_10452166_4_k_cu_8eb9766f_328374cute7productE)
_ZN40_INTERNAL_10452166_4_k_cu_8eb9766f_328374cute7productE:
	.zero		1
	.type		_ZN40_INTERNAL_10452166_4_k_cu_8eb9766f_328374cuda3std3__45__cpo3endE,@object
	.size		_ZN40_INTERNAL_10452166_4_k_cu_8eb9766f_328374cuda3std3__45__cpo3endE,(_ZN40_INTERNAL_10452166_4_k_cu_8eb9766f_328374cuda3std3__419piecewise_constructE - _ZN40_INTERNAL_10452166_4_k_cu_8eb9766f_328374cuda3std3__45__cpo3endE)
_ZN40_INTERNAL_10452166_4_k_cu_8eb9766f_328374cuda3std3__45__cpo3endE:
	.zero		1
	.type		_ZN40_INTERNAL_10452166_4_k_cu_8eb9766f_328374cuda3std3__419piecewise_constructE,@object
	.size		_ZN40_INTERNAL_10452166_4_k_cu_8eb9766f_328374cuda3std3__419piecewise_constructE,(_ZN40_INTERNAL_10452166_4_k_cu_8eb9766f_328374cuda3std3__45__cpo4cendE - _ZN40_INTERNAL_10452166_4_k_cu_8eb9766f_328374cuda3std3__419piecewise_constructE)
_ZN40_INTERNAL_10452166_4_k_cu_8eb9766f_328374cuda3std3__419piecewise_constructE:
	.zero		1
	.type		_ZN40_INTERNAL_10452166_4_k_cu_8eb9766f_328374cuda3std3__45__cpo4cendE,@object
	.size		_ZN40_INTERNAL_10452166_4_k_cu_8eb9766f_328374cuda3std3__45__cpo4cendE,(_ZN40_INTERNAL_10452166_4_k_cu_8eb9766f_328374cuda3std6ranges3__45__cpo4swapE - _ZN40_INTERNAL_10452166_4_k_cu_8eb9766f_328374cuda3std3__45__cpo4cendE)
_ZN40_INTERNAL_10452166_4_k_cu_8eb9766f_328374cuda3std3__45__cpo4cendE:
	.zero		1
	.type		_ZN40_INTERNAL_10452166_4_k_cu_8eb9766f_328374cuda3std6ranges3__45__cpo4swapE,@object
	.size		_ZN40_INTERNAL_10452166_4_k_cu_8eb9766f_328374cuda3std6ranges3__45__cpo4swapE,(.L_10 - _ZN40_INTERNAL_10452166_4_k_cu_8eb9766f_328374cuda3std6ranges3__45__cpo4swapE)
_ZN40_INTERNAL_10452166_4_k_cu_8eb9766f_328374cuda3std6ranges3__45__cpo4swapE:
	.zero		1
.L_10:


//--------------------- .nv.constant0._ZN7cutlass13device_kernelINS_4gemm6kernel13GemmUniversalIN4cute5tupleIJiiiiEEENS1_10collective13CollectiveMmaINS1_35MainloopSm100TmaUmmaWarpSpecializedILi5ELi2ELi4ENS5_IJNS4_1CILi1EEESB_SB_EEEEENS5_IJNSA_ILi128EEENSA_ILi64EEESF_EEENS_12float_e5m2_tENS5_IJlSB_lEEESH_SI_NS4_8TiledMMAINS4_8MMA_AtomIJNS4_10MMA_TraitsINS4_19SM100_MMA_F8F6F4_SSEJSH_SH_fSE_SF_NS4_17integral_constantINS4_4UMMA5MajorELSP_0EEESQ_NSN_INSO_7ScaleInELSR_0EEESS_EEEEEENS4_6LayoutISC_NS5_IJNSA_ILi0EEESW_SW_EEEEENS5_IJNS4_10UnderscoreESZ_SZ_EEEEENS4_13SM90_TMA_LOADENS4_14ComposedLayoutINS4_7SwizzleILi2ELi4ELi3EEENS4_18smem_ptr_flag_bitsILi8EEENSV_INS5_IJNSA_ILi8EEESF_EEENS5_IJSF_SB_EEEEEEEvNS4_8identityES12_S1C_vS1D_EENS_8epilogue10collective18CollectiveEpilogueINS1F_23Sm100TmaWarpSpecializedILi1ELi1ELi64ELb0ELb0EEEJSG_NS5_IJNSV_ISE_SB_EENSV_ISF_SB_EEEEESH_SI_SH_SI_NS1F_6fusion15FusionCallbacksIS1J_NS1N_17LinearCombinationISH_fSH_fLNS_15FloatRoundStyleE2EEESG_S1M_JEEENS4_5SM1004TMEM4LOAD26SM100_TMEM_LOAD_32dp32b64xES12_S1C_NS4_39AutoVectorizingCopyWithAssumedAlignmentILi128EEENS4_14SM90_TMA_STOREES1C_S1Y_S1Y_EEEvvEEEEvNT_6ParamsE --------------------------
	.section	.nv.constant0._ZN7cutlass13device_kernelINS_4gemm6kernel13GemmUniversalIN4cute5tupleIJiiiiEEENS1_10collective13CollectiveMmaINS1_35MainloopSm100TmaUmmaWarpSpecializedILi5ELi2ELi4ENS5_IJNS4_1CILi1EEESB_SB_EEEEENS5_IJNSA_ILi128EEENSA_ILi64EEESF_EEENS_12float_e5m2_tENS5_IJlSB_lEEESH_SI_NS4_8TiledMMAINS4_8MMA_AtomIJNS4_10MMA_TraitsINS4_19SM100_MMA_F8F6F4_SSEJSH_SH_fSE_SF_NS4_17integral_constantINS4_4UMMA5MajorELSP_0EEESQ_NSN_INSO_7ScaleInELSR_0EEESS_EEEEEENS4_6LayoutISC_NS5_IJNSA_ILi0EEESW_SW_EEEEENS5_IJNS4_10UnderscoreESZ_SZ_EEEEENS4_13SM90_TMA_LOADENS4_14ComposedLayoutINS4_7SwizzleILi2ELi4ELi3EEENS4_18smem_ptr_flag_bitsILi8EEENSV_INS5_IJNSA_ILi8EEESF_EEENS5_IJSF_SB_EEEEEEEvNS4_8identityES12_S1C_vS1D_EENS_8epilogue10collective18CollectiveEpilogueINS1F_23Sm100TmaWarpSpecializedILi1ELi1ELi64ELb0ELb0EEEJSG_NS5_IJNSV_ISE_SB_EENSV_ISF_SB_EEEEESH_SI_SH_SI_NS1F_6fusion15FusionCallbacksIS1J_NS1N_17LinearCombinationISH_fSH_fLNS_15FloatRoundStyleE2EEESG_S1M_JEEENS4_5SM1004TMEM4LOAD26SM100_TMEM_LOAD_32dp32b64xES12_S1C_NS4_39AutoVectorizingCopyWithAssumedAlignmentILi128EEENS4_14SM90_TMA_STOREES1C_S1Y_S1Y_EEEvvEEEEvNT_6ParamsE,"a",@progbits
	.sectionflags	@""
	.align	4
.nv.constant0._ZN7cutlass13device_kernelINS_4gemm6kernel13GemmUniversalIN4cute5tupleIJiiiiEEENS1_10collective13CollectiveMmaINS1_35MainloopSm100TmaUmmaWarpSpecializedILi5ELi2ELi4ENS5_IJNS4_1CILi1EEESB_SB_EEEEENS5_IJNSA_ILi128EEENSA_ILi64EEESF_EEENS_12float_e5m2_tENS5_IJlSB_lEEESH_SI_NS4_8TiledMMAINS4_8MMA_AtomIJNS4_10MMA_TraitsINS4_19SM100_MMA_F8F6F4_SSEJSH_SH_fSE_SF_NS4_17integral_constantINS4_4UMMA5MajorELSP_0EEESQ_NSN_INSO_7ScaleInELSR_0EEESS_EEEEEENS4_6LayoutISC_NS5_IJNSA_ILi0EEESW_SW_EEEEENS5_IJNS4_10UnderscoreESZ_SZ_EEEEENS4_13SM90_TMA_LOADENS4_14ComposedLayoutINS4_7SwizzleILi2ELi4ELi3EEENS4_18smem_ptr_flag_bitsILi8EEENSV_INS5_IJNSA_ILi8EEESF_EEENS5_IJSF_SB_EEEEEEEvNS4_8identityES12_S1C_vS1D_EENS_8epilogue10collective18CollectiveEpilogueINS1F_23Sm100TmaWarpSpecializedILi1ELi1ELi64ELb0ELb0EEEJSG_NS5_IJNSV_ISE_SB_EENSV_ISF_SB_EEEEESH_SI_SH_SI_NS1F_6fusion15FusionCallbacksIS1J_NS1N_17LinearCombinationISH_fSH_fLNS_15FloatRoundStyleE2EEESG_S1M_JEEENS4_5SM1004TMEM4LOAD26SM100_TMEM_LOAD_32dp32b64xES12_S1C_NS4_39AutoVectorizingCopyWithAssumedAlignmentILi128EEENS4_14SM90_TMA_STOREES1C_S1Y_S1Y_EEEvvEEEEvNT_6ParamsE:
	.zero		2944


//--------------------- SYMBOLS --------------------------

	.type		.nv.reservedSmem.offset0,@object
	.size		.nv.reservedSmem.offset0,0x4
	.type		.nv.reservedSmem.cap,@object
	.size		.nv.reservedSmem.cap,0x4
	.type		__assertfail,@function
